	.target	sm_90a

	.elftype	@"ET_EXEC"


//--------------------- .note.nv.tkinfo           --------------------------
	.section	.note.nv.tkinfo,"",@"SHT_NOTE"
	.sectionflags	@"SHF_NOTE_NV_TKINFO"
	.tkinfo
        /*0018*/ 	.word	0x00000002
        /*0030*/ 	.string	""
        /*0030*/ 	.string	"ptxas"
        /*0030*/ 	.string	"Cuda compilation tools, release 13.0, V13.0.88"
        /*0030*/ 	.string	"Build cuda_13.0.r13.0/compiler.36424714_0"
        /*0030*/ 	.string	"-v  -suppress-debug-info  -lineinfo  -arch sm_90a "



//--------------------- .note.nv.cuinfo           --------------------------
	.section	.note.nv.cuinfo,"",@"SHT_NOTE"
	.sectionflags	@"SHF_NOTE_NV_CUINFO"
        /*0018*/ 	.short	0x0002
        /*001a*/ 	.short	0x005a
        /*001c*/ 	.short	0x0082
	.zero		2


//--------------------- .nv.info                  --------------------------
	.section	.nv.info,"",@"SHT_CUDA_INFO"
	.align	4


	//----- nvinfo : EIATTR_REGCOUNT
	.align		4
        /*0000*/ 	.byte	0x04, 0x2f
        /*0002*/ 	.short	(.L_1 - .L_0)
	.align		4
.L_0:
        /*0004*/ 	.word	index@(gluon_wgmma)
        /*0008*/ 	.word	0x000000ff


	//----- nvinfo : EIATTR_FRAME_SIZE
	.align		4
.L_1:
        /*000c*/ 	.byte	0x04, 0x11
        /*000e*/ 	.short	(.L_3 - .L_2)
	.align		4
.L_2:
        /*0010*/ 	.word	index@(gluon_wgmma)
        /*0014*/ 	.word	0x000008d0


	//----- nvinfo : EIATTR_MIN_STACK_SIZE
	.align		4
.L_3:
        /*0018*/ 	.byte	0x04, 0x12
        /*001a*/ 	.short	(.L_5 - .L_4)
	.align		4
.L_4:
        /*001c*/ 	.word	index@(gluon_wgmma)
        /*0020*/ 	.word	0x000008d0
.L_5:


//--------------------- .nv.compat                --------------------------
	.section	.nv.compat,"",@"SHT_CUDA_COMPAT_INFO"
	.align	4
        /*0000*/ 	.byte	0x02, 0x09, 0x01, 0x00, 0x02, 0x02, 0x04, 0x00, 0x02, 0x05, 0x05, 0x00, 0x03, 0x07, 0x01, 0x01
        /*0010*/ 	.byte	0x02, 0x03, 0x03, 0x00, 0x02, 0x06, 0x01, 0x00, 0x04, 0x0b, 0x08, 0x00, 0x00, 0x00, 0x00, 0x00
        /*0020*/ 	.byte	0x00, 0x00, 0x00, 0x00


//--------------------- .nv.info.gluon_wgmma      --------------------------
	.section	.nv.info.gluon_wgmma,"",@"SHT_CUDA_INFO"
	.sectionflags	@""
	.align	4


	//----- nvinfo : EIATTR_CUDA_API_VERSION
	.align		4
        /*0000*/ 	.byte	0x04, 0x37
        /*0002*/ 	.short	(.L_7 - .L_6)
.L_6:
        /*0004*/ 	.word	0x00000082


	//----- nvinfo : EIATTR_KPARAM_INFO
	.align		4
.L_7:
        /*0008*/ 	.byte	0x04, 0x17
        /*000a*/ 	.short	(.L_9 - .L_8)
.L_8:
        /*000c*/ 	.word	0x00000000
        /*0010*/ 	.short	0x000a
        /*0012*/ 	.short	0x0048
        /*0014*/ 	.byte	0x00, 0xf4, 0x21, 0x00


	//----- nvinfo : EIATTR_KPARAM_INFO
	.align		4
.L_9:
        /*0018*/ 	.byte	0x04, 0x17
        /*001a*/ 	.short	(.L_11 - .L_10)
.L_10:
        /*001c*/ 	.word	0x00000000
        /*0020*/ 	.short	0x0009
        /*0022*/ 	.short	0x0040
        /*0024*/ 	.byte	0x00, 0xf4, 0x21, 0x00


	//----- nvinfo : EIATTR_KPARAM_INFO
	.align		4
.L_11:
        /*0028*/ 	.byte	0x04, 0x17
        /*002a*/ 	.short	(.L_13 - .L_12)
.L_12:
        /*002c*/ 	.word	0x00000000
        /*0030*/ 	.short	0x0008
        /*0032*/ 	.short	0x0038
        /*0034*/ 	.byte	0x00, 0xf0, 0x21, 0x00


	//----- nvinfo : EIATTR_KPARAM_INFO
	.align		4
.L_13:
        /*0038*/ 	.byte	0x04, 0x17
        /*003a*/ 	.short	(.L_15 - .L_14)
.L_14:
        /*003c*/ 	.word	0x00000000
        /*0040*/ 	.short	0x0007
        /*0042*/ 	.short	0x0030
        /*0044*/ 	.byte	0x00, 0xf0, 0x21, 0x00


	//----- nvinfo : EIATTR_KPARAM_INFO
	.align		4
.L_15:
        /*0048*/ 	.byte	0x04, 0x17
        /*004a*/ 	.short	(.L_17 - .L_16)
.L_16:
        /*004c*/ 	.word	0x00000000
        /*0050*/ 	.short	0x0006
        /*0052*/ 	.short	0x0028
        /*0054*/ 	.byte	0x00, 0xf0, 0x21, 0x00


	//----- nvinfo : EIATTR_KPARAM_INFO
	.align		4
.L_17:
        /*0058*/ 	.byte	0x04, 0x17
        /*005a*/ 	.short	(.L_19 - .L_18)
.L_18:
        /*005c*/ 	.word	0x00000000
        /*0060*/ 	.short	0x0005
        /*0062*/ 	.short	0x0020
        /*0064*/ 	.byte	0x00, 0xf0, 0x11, 0x00


	//----- nvinfo : EIATTR_KPARAM_INFO
	.align		4
.L_19:
        /*0068*/ 	.byte	0x04, 0x17
        /*006a*/ 	.short	(.L_21 - .L_20)
.L_20:
        /*006c*/ 	.word	0x00000000
        /*0070*/ 	.short	0x0004
        /*0072*/ 	.short	0x001c
        /*0074*/ 	.byte	0x00, 0xf0, 0x11, 0x00


	//----- nvinfo : EIATTR_KPARAM_INFO
	.align		4
.L_21:
        /*0078*/ 	.byte	0x04, 0x17
        /*007a*/ 	.short	(.L_23 - .L_22)
.L_22:
        /*007c*/ 	.word	0x00000000
        /*0080*/ 	.short	0x0003
        /*0082*/ 	.short	0x0018
        /*0084*/ 	.byte	0x00, 0xf0, 0x11, 0x00


	//----- nvinfo : EIATTR_KPARAM_INFO
	.align		4
.L_23:
        /*0088*/ 	.byte	0x04, 0x17
        /*008a*/ 	.short	(.L_25 - .L_24)
.L_24:
        /*008c*/ 	.word	0x00000000
        /*0090*/ 	.short	0x0002
        /*0092*/ 	.short	0x0010
        /*0094*/ 	.byte	0x00, 0xf4, 0x21, 0x00


	//----- nvinfo : EIATTR_KPARAM_INFO
	.align		4
.L_25:
        /*0098*/ 	.byte	0x04, 0x17
        /*009a*/ 	.short	(.L_27 - .L_26)
.L_26:
        /*009c*/ 	.word	0x00000000
        /*00a0*/ 	.short	0x0001
        /*00a2*/ 	.short	0x0008
        /*00a4*/ 	.byte	0x00, 0xf4, 0x21, 0x00


	//----- nvinfo : EIATTR_KPARAM_INFO
	.align		4
.L_27:
        /*00a8*/ 	.byte	0x04, 0x17
        /*00aa*/ 	.short	(.L_29 - .L_28)
.L_28:
        /*00ac*/ 	.word	0x00000000
        /*00b0*/ 	.short	0x0000
        /*00b2*/ 	.short	0x0000
        /*00b4*/ 	.byte	0x00, 0xf4, 0x21, 0x00


	//----- nvinfo : EIATTR_SPARSE_MMA_MASK
	.align		4
.L_29:
        /*00b8*/ 	.byte	0x03, 0x50
        /*00ba*/ 	.short	0x0000


	//----- nvinfo : EIATTR_MAXREG_COUNT
	.align		4
        /*00bc*/ 	.byte	0x03, 0x1b
        /*00be*/ 	.short	0x00ff


	//----- nvinfo : EIATTR_NUM_BARRIERS
	.align		4
        /*00c0*/ 	.byte	0x02, 0x4c
        /*00c2*/ 	.byte	0x01
	.zero		1


	//----- nvinfo : EIATTR_ANNOTATIONS
	.align		4
        /*00c4*/ 	.byte	0x04, 0x55
        /*00c6*/ 	.short	(.L_31 - .L_30)


	//   ....[0]....
.L_30:
        /*00c8*/ 	.word	0x00000001
        /*00cc*/ 	.byte	0x50, 0x11, 0x00, 0x00, 0x01, 0x00, 0x00, 0x00, 0xa0, 0x12, 0x00, 0x00, 0x01, 0x00, 0x00, 0x00
        /* <DEDUP_REMOVED lines=973> */
        /*3dac*/ 	.byte	0x80, 0xb9, 0x00, 0x00, 0x01, 0x00, 0x00, 0x00, 0x90, 0xb9, 0x00, 0x00


	//----- nvinfo : EIATTR_MERCURY_ISA_VERSION
	.align		4
.L_31:
        /*3db8*/ 	.byte	0x03, 0x5f
        /*3dba*/ 	.short	0x0101


	//----- nvinfo : EIATTR_INT_WARP_WIDE_INSTR_OFFSETS
	.align		4
        /*3dbc*/ 	.byte	0x04, 0x31
        /*3dbe*/ 	.short	(.L_33 - .L_32)


	//   ....[0]....
.L_32:
        /*3dc0*/ 	.word	0x000012d0


	//   ....[1]....
        /*3dc4*/ 	.word	0x000012f0


	//   ....[2]....
        /*3dc8*/ 	.word	0x00001310


	//   ....[3]....
        /*3dcc*/ 	.word	0x00001430


	//   ....[4]....
        /*3dd0*/ 	.word	0x00001450


	//   ....[5]....
        /*3dd4*/ 	.word	0x00004d70


	//   ....[6]....
        /*3dd8*/ 	.word	0x00004d80


	//----- nvinfo : EIATTR_COOP_GROUP_MASK_REGIDS
	.align		4
.L_33:
        /*3ddc*/ 	.byte	0x04, 0x29
        /*3dde*/ 	.short	(.L_35 - .L_34)


	//   ....[0]....
.L_34:
        /*3de0*/ 	.word	0xffffffff


	//   ....[1]....
        /*3de4*/ 	.word	0xffffffff


	//   ....[2]....
        /*3de8*/ 	.word	0xffffffff


	//----- nvinfo : EIATTR_COOP_GROUP_INSTR_OFFSETS
	.align		4
.L_35:
        /*3dec*/ 	.byte	0x04, 0x28
        /*3dee*/ 	.short	(.L_37 - .L_36)


	//   ....[0]....
.L_36:
        /*3df0*/ 	.word	0x00000160


	//   ....[1]....
        /*3df4*/ 	.word	0x00000730


	//   ....[2]....
        /*3df8*/ 	.word	0x00000ce0


	//----- nvinfo : EIATTR_MBARRIER_INSTR_OFFSETS
	.align		4
.L_37:
        /*3dfc*/ 	.byte	0x04, 0x39
        /*3dfe*/ 	.short	(.L_39 - .L_38)


	//   ....[0]....
.L_38:
        /*3e00*/ 	.word	0x00002b40
        /*3e04*/ 	.word	0x000000ff
        /*3e08*/ 	.word	0x00080000
        /*3e0c*/ 	.short	0x0100
        /*3e0e*/ 	.byte	0x3b
	.zero		1


	//   ....[1]....
        /*3e10*/ 	.word	0x00002cf0
        /*3e14*/ 	.word	0x000000ff
        /*3e18*/ 	.word	0x00080008
        /*3e1c*/ 	.short	0x0100
        /*3e1e*/ 	.byte	0x3b
	.zero		1


	//   ....[2]....
        /*3e20*/ 	.word	0x00002ea0
        /*3e24*/ 	.word	0x000000ff
        /*3e28*/ 	.word	0x00080010
        /*3e2c*/ 	.short	0x0100
        /*3e2e*/ 	.byte	0x3b
	.zero		1


	//   ....[3]....
        /*3e30*/ 	.word	0x00003050
        /*3e34*/ 	.word	0x000000ff
        /*3e38*/ 	.word	0x00080018
        /*3e3c*/ 	.short	0x0100
        /*3e3e*/ 	.byte	0x3b
	.zero		1


	//   ....[4]....
        /*3e40*/ 	.word	0x00004ec0
        /*3e44*/ 	.word	0x000000ff
        /*3e48*/ 	.word	0x00080000
        /*3e4c*/ 	.short	0x010a
        /*3e4e*/ 	.byte	0x14
	.zero		1


	//   ....[5]....
        /*3e50*/ 	.word	0x00008870
        /*3e54*/ 	.word	0x000000ff
        /*3e58*/ 	.word	0x00080000
        /*3e5c*/ 	.short	0x0108
        /*3e5e*/ 	.byte	0x3b
	.zero		1


	//   ....[6]....
        /*3e60*/ 	.word	0x000088d0
        /*3e64*/ 	.word	0x000000ff
        /*3e68*/ 	.word	0x00080008
        /*3e6c*/ 	.short	0x0108
        /*3e6e*/ 	.byte	0x3b
	.zero		1


	//   ....[7]....
        /*3e70*/ 	.word	0x00008930
        /*3e74*/ 	.word	0x000000ff
        /*3e78*/ 	.word	0x00080010
        /*3e7c*/ 	.short	0x0108
        /*3e7e*/ 	.byte	0x3b
	.zero		1


	//   ....[8]....
        /*3e80*/ 	.word	0x00008ae0
        /*3e84*/ 	.word	0x000000ff
        /*3e88*/ 	.word	0x00080018
        /*3e8c*/ 	.short	0x0108
        /*3e8e*/ 	.byte	0x3b
	.zero		1


	//   ....[9]....
        /*3e90*/ 	.word	0x0000bea0
        /*3e94*/ 	.word	0x000000ff
        /*3e98*/ 	.word	0x00080000
        /*3e9c*/ 	.short	0x010a
        /*3e9e*/ 	.byte	0x14
	.zero		1


	//----- nvinfo : EIATTR_NUM_MBARRIERS
	.align		4
.L_39:
        /*3ea0*/ 	.byte	0x03, 0x38
        /*3ea2*/ 	.short	0x0004


	//----- nvinfo : EIATTR_EXIT_INSTR_OFFSETS
	.align		4
        /*3ea4*/ 	.byte	0x04, 0x1c
        /*3ea6*/ 	.short	(.L_41 - .L_40)


	//   ....[0]....
.L_40:
        /*3ea8*/ 	.word	0x0000be90


	//----- nvinfo : EIATTR_REQNTID
	.align		4
.L_41:
        /*3eac*/ 	.byte	0x04, 0x10
        /*3eae*/ 	.short	(.L_43 - .L_42)
.L_42:
        /*3eb0*/ 	.word	0x00000080
        /*3eb4*/ 	.word	0x00000001
        /*3eb8*/ 	.word	0x00000001


	//----- nvinfo : EIATTR_CRS_STACK_SIZE
	.align		4
.L_43:
        /*3ebc*/ 	.byte	0x04, 0x1e
        /*3ebe*/ 	.short	(.L_45 - .L_44)
.L_44:
        /*3ec0*/ 	.word	0x00000000


	//----- nvinfo : EIATTR_CBANK_PARAM_SIZE
	.align		4
.L_45:
        /*3ec4*/ 	.byte	0x03, 0x19
        /*3ec6*/ 	.short	0x0050


	//----- nvinfo : EIATTR_PARAM_CBANK
	.align		4
        /*3ec8*/ 	.byte	0x04, 0x0a
        /*3eca*/ 	.short	(.L_47 - .L_46)
	.align		4
.L_46:
        /*3ecc*/ 	.word	index@(.nv.constant0.gluon_wgmma)
        /*3ed0*/ 	.short	0x0210
        /*3ed2*/ 	.short	0x0050


	//----- nvinfo : EIATTR_SW_WAR
	.align		4
.L_47:
        /*3ed4*/ 	.byte	0x04, 0x36
        /*3ed6*/ 	.short	(.L_49 - .L_48)
.L_48:
        /*3ed8*/ 	.word	0x00000008
.L_49:


//--------------------- .nv.callgraph             --------------------------
	.section	.nv.callgraph,"",@"SHT_CUDA_CALLGRAPH"
	.align	4
	.sectionentsize	8
	.align		4
        /*0000*/ 	.word	0x00000000
	.align		4
        /*0004*/ 	.word	0xffffffff
	.align		4
        /*0008*/ 	.word	0x00000000
	.align		4
        /*000c*/ 	.word	0xfffffffe
	.align		4
        /*0010*/ 	.word	0x00000000
	.align		4
        /*0014*/ 	.word	0xfffffffd
	.align		4
        /*0018*/ 	.word	0x00000000
	.align		4
        /*001c*/ 	.word	0xfffffffc


//--------------------- .text.gluon_wgmma         --------------------------
	.section	.text.gluon_wgmma,"ax",@progbits
	.align	128
        .global         gluon_wgmma
        .type           gluon_wgmma,@function
        .size           gluon_wgmma,(.L_x_52 - gluon_wgmma)
        .other          gluon_wgmma,@"STO_CUDA_ENTRY STV_DEFAULT"
gluon_wgmma:
.text.gluon_wgmma:
[----:B------:R-:W1:Y:S01]  /*0000*/  LDC R1, c[0x0][0x28] ;  /* 0x00000a00ff017b82 */ /* 0x000e620000000800 */
[----:B------:R-:W2:Y:S07]  /*0010*/  S2R R252, SR_TID.X ;  /* 0x0000000000fc7919 */ /* 0x000eae0000002100 */
[----:B------:R-:W3:Y:S01]  /*0020*/  S2UR UR4, SR_CgaCtaId ;  /* 0x00000000000479c3 */ /* 0x000ee20000008800 */
[----:B------:R-:W-:Y:S01]  /*0030*/  UMOV UR59, 0x400 ;  /* 0x00000400003b7882 */ /* 0x000fe20000000000 */
[----:B------:R-:W-:Y:S01]  /*0040*/  ULDC UR6, c[0x0][0xc] ;  /* 0x0000030000067ab9 */ /* 0x000fe20000000800 */
[----:B------:R-:W-:Y:S01]  /*0050*/  ULDC.64 UR52, c[0x0][0x250] ;  /* 0x0000940000347ab9 */ /* 0x000fe20000000a00 */
[----:B------:R-:W-:Y:S01]  /*0060*/  BSSY B0, `(.L_x_0) ;  /* 0x000001f000007945 */ /* 0x000fe20003800000 */
[----:B-1----:R-:W-:-:S03]  /*0070*/  VIADD R1, R1, 0xfffff730 ;  /* 0xfffff73001017836 */ /* 0x002fc60000000000 */
[----:B------:R-:W1:Y:S08]  /*0080*/  LDC R6, c[0x0][0x228] ;  /* 0x00008a00ff067b82 */ /* 0x000e700000000800 */
[----:B------:R-:W4:Y:S08]  /*0090*/  LDC R13, c[0x0][0x230] ;  /* 0x00008c00ff0d7b82 */ /* 0x000f300000000800 */
[----:B------:R-:W-:Y:S01]  /*00a0*/  S2UR UR54, SR_CTAID.Y ;  /* 0x00000000003679c3 */ /* 0x000fe20000002600 */
[----:B---3--:R-:W-:-:S03]  /*00b0*/  ULEA UR59, UR4, UR59, 0x18 ;  /* 0x0000003b043b7291 */ /* 0x008fc6000f8ec03f */
[----:B------:R-:W-:Y:S01]  /*00c0*/  ULDC UR4, c[0x0][0x10] ;  /* 0x0000040000047ab9 */ /* 0x000fe20000000800 */
[----:B--2---:R-:W-:-:S03]  /*00d0*/  LOP3.LUT R3, R252, 0x7f, RZ, 0xc0, !PT ;  /* 0x0000007ffc037812 */ /* 0x004fc600078ec0ff */
[----:B------:R-:W2:Y:S01]  /*00e0*/  S2UR UR5, SR_CTAID.Z ;  /* 0x00000000000579c3 */ /* 0x000ea20000002700 */
[----:B-1----:R-:W-:Y:S01]  /*00f0*/  VIADD R6, R6, 0xffffffff ;  /* 0xffffffff06067836 */ /* 0x002fe20000000000 */
[C---:B------:R-:W-:Y:S02]  /*0100*/  ISETP.GE.U32.AND P0, PT, R3.reuse, 0x20, PT ;  /* 0x000000200300780c */ /* 0x040fe40003f06070 */
[C---:B------:R-:W-:Y:S02]  /*0110*/  ISETP.NE.U32.AND P1, PT, R3.reuse, RZ, PT ;  /* 0x000000ff0300720c */ /* 0x040fe40003f25070 */
[----:B------:R-:W-:Y:S02]  /*0120*/  LEA R12, R3, UR59, 0x2 ;  /* 0x0000003b030c7c11 */ /* 0x000fe4000f8e10ff */
[----:B------:R-:W1:Y:S01]  /*0130*/  S2UR UR55, SR_CTAID.X ;  /* 0x00000000003779c3 */ /* 0x000e620000002500 */
[----:B----4-:R-:W-:-:S06]  /*0140*/  VIADD R8, R13, 0xffffffff ;  /* 0xffffffff0d087836 */ /* 0x010fcc0000000000 */
[----:B------:R3:W-:Y:S01]  /*0150*/  @!P0 STS [R12], RZ ;  /* 0x000000ff0c008388 */ /* 0x0007e20000000800 */
[----:B------:R-:W-:-:S03]  /*0160*/  NOP ;  /* 0x0000000000007918 */ /* 0x000fc60000000000 */
[----:B------:R3:W-:Y:S01]  /*0170*/  @!P1 STS [UR59+0x24], R6 ;  /* 0x00002406ff009988 */ /* 0x0007e2000800083b */
[----:B--2---:R-:W-:-:S03]  /*0180*/  UIMAD UR4, UR5, UR4, UR54 ;  /* 0x00000004050472a4 */ /* 0x004fc6000f8e0236 */
[----:B------:R3:W-:Y:S01]  /*0190*/  @!P1 STS [UR59+0x20], R8 ;  /* 0x00002008ff009988 */ /* 0x0007e2000800083b */
[----:B-1----:R-:W-:-:S04]  /*01a0*/  UIMAD UR4, UR4, UR6, UR55 ;  /* 0x00000006040472a4 */ /* 0x002fc8000f8e0237 */
[----:B------:R-:W-:-:S04]  /*01b0*/  UIMAD UR8, UR4, 0x180, URZ ;  /* 0x00000180040878a4 */ /* 0x000fc8000f8e023f */
[----:B------:R-:W-:-:S04]  /*01c0*/  UIADD3 UR4, UP0, UR8, UR52, URZ ;  /* 0x0000003408047290 */ /* 0x000fc8000ff1e03f */
[----:B------:R-:W-:Y:S01]  /*01d0*/  ULEA.HI.X.SX32 UR5, UR8, UR53, 0x1, UP0 ;  /* 0x0000003508057291 */ /* 0x000fe200080f0e3f */
[----:B---3--:R-:W-:Y:S11]  /*01e0*/  @P1 BRA `(.L_x_1) ;  /* 0x0000000000181947 */ /* 0x008ff60003800000 */
[----:B------:R-:W1:Y:S01]  /*01f0*/  LDS R0, [UR59+0x8] ;  /* 0x0000083bff007984 */ /* 0x000e620008000800 */
[----:B------:R-:W2:Y:S01]  /*0200*/  LDC.64 R10, c[0x0][0x210] ;  /* 0x00008400ff0a7b82 */ /* 0x000ea20000000a00 */
[----:B------:R-:W-:Y:S02]  /*0210*/  IMAD.MOV.U32 R5, RZ, RZ, 0x70 ;  /* 0x00000070ff057424 */ /* 0x000fe400078e00ff */
[----:B--2---:R2:W-:Y:S03]  /*0220*/  STS.64 [UR59], R10 ;  /* 0x0000000aff007988 */ /* 0x0045e60008000a3b */
[----:B-1----:R-:W-:-:S05]  /*0230*/  LOP3.LUT R0, R0, 0x10, R5, 0xd8, !PT ;  /* 0x0000001000007812 */ /* 0x002fca00078ed805 */
[----:B------:R2:W-:Y:S02]  /*0240*/  STS [UR59+0x8], R0 ;  /* 0x00000800ff007988 */ /* 0x0005e4000800083b */
.L_x_1:
[----:B------:R-:W-:Y:S05]  /*0250*/  BSYNC B0 ;  /* 0x0000000000007941 */ /* 0x000fea0003800000 */
.L_x_0:
[----:B------:R-:W-:Y:S04]  /*0260*/  BSSY B0, `(.L_x_2) ;  /* 0x000000a000007945 */ /* 0x000fe80003800000 */
[----:B------:R-:W-:Y:S05]  /*0270*/  @P1 BRA `(.L_x_3) ;  /* 0x0000000000201947 */ /* 0x000fea0003800000 */
[----:B--2---:R-:W1:Y:S01]  /*0280*/  LDS R0, [UR59+0x34] ;  /* 0x0000343bff007984 */ /* 0x004e620008000800 */
[----:B------:R-:W-:Y:S02]  /*0290*/  IMAD.MOV.U32 R5, RZ, RZ, 0x3f000000 ;  /* 0x3f000000ff057424 */ /* 0x000fe400078e00ff */
[----:B------:R-:W-:Y:S01]  /*02a0*/  @!P1 IMAD.MOV.U32 R2, RZ, RZ, 0xff ;  /* 0x000000ffff029424 */ /* 0x000fe200078e00ff */
[----:B------:R-:W2:Y:S02]  /*02b0*/  @!P1 LDS R7, [UR59+0x38] ;  /* 0x0000383bff079984 */ /* 0x000ea40008000800 */
[----:B-1----:R-:W-:Y:S02]  /*02c0*/  LOP3.LUT R0, R0, 0xff000000, R5, 0xb8, !PT ;  /* 0xff00000000007812 */ /* 0x002fe400078eb805 */
[----:B--2---:R-:W-:-:S03]  /*02d0*/  @!P1 LOP3.LUT R2, R7, 0xff, R2, 0xb8, !PT ;  /* 0x000000ff07029812 */ /* 0x004fc600078eb802 */
[----:B------:R1:W-:Y:S04]  /*02e0*/  STS [UR59+0x34], R0 ;  /* 0x00003400ff007988 */ /* 0x0003e8000800083b */
[----:B------:R1:W-:Y:S02]  /*02f0*/  @!P1 STS [UR59+0x38], R2 ;  /* 0x00003802ff009988 */ /* 0x0003e4000800083b */
.L_x_3:
[----:B------:R-:W-:Y:S05]  /*0300*/  BSYNC B0 ;  /* 0x0000000000007941 */ /* 0x000fea0003800000 */
.L_x_2:
[----:B------:R-:W-:Y:S04]  /*0310*/  BSSY B0, `(.L_x_4) ;  /* 0x000000e000007945 */ /* 0x000fe80003800000 */
[----:B------:R-:W-:Y:S05]  /*0320*/  @P1 BRA `(.L_x_5) ;  /* 0x0000000000301947 */ /* 0x000fea0003800000 */
[----:B-1----:R-:W1:Y:S01]  /*0330*/  LDS R2, [UR59+0x34] ;  /* 0x0000343bff027984 */ /* 0x002e620008000800 */
[----:B------:R-:W3:Y:S03]  /*0340*/  LDC.64 R4, c[0x0][0x238] ;  /* 0x00008e00ff047b82 */ /* 0x000ee60000000a00 */
[----:B--2---:R-:W2:Y:S01]  /*0350*/  LDS R0, [UR59+0x1c] ;  /* 0x00001c3bff007984 */ /* 0x004ea20008000800 */
[C---:B---3--:R-:W-:Y:S01]  /*0360*/  SHF.L.U64.HI R5, R4.reuse, 0x1, R5 ;  /* 0x0000000104057819 */ /* 0x048fe20000010205 */
[----:B------:R-:W-:-:S03]  /*0370*/  IMAD.SHL.U32 R4, R4, 0x2, RZ ;  /* 0x0000000204047824 */ /* 0x000fc600078e00ff */
[--C-:B------:R-:W-:Y:S02]  /*0380*/  SHF.R.U32.HI R7, RZ, 0x4, R5.reuse ;  /* 0x00000004ff077819 */ /* 0x100fe40000011605 */
[----:B------:R-:W-:-:S05]  /*0390*/  SHF.R.U64 R4, R4, 0x4, R5 ;  /* 0x0000000404047819 */ /* 0x000fca0000001205 */
[----:B------:R3:W-:Y:S01]  /*03a0*/  STS [UR59+0xc], R4 ;  /* 0x00000c04ff007988 */ /* 0x0007e2000800083b */
[----:B-1----:R-:W-:Y:S02]  /*03b0*/  LOP3.LUT R2, R2, 0x7, RZ, 0xb8, !PT ;  /* 0x0000000702027812 */ /* 0x002fe400078eb8ff */
[----:B--2---:R-:W-:-:S03]  /*03c0*/  LOP3.LUT R0, R0, 0xf, R7, 0xb8, !PT ;  /* 0x0000000f00007812 */ /* 0x004fc600078eb807 */
[----:B------:R3:W-:Y:S04]  /*03d0*/  STS [UR59+0x34], R2 ;  /* 0x00003402ff007988 */ /* 0x0007e8000800083b */
[----:B------:R3:W-:Y:S02]  /*03e0*/  STS [UR59+0x1c], R0 ;  /* 0x00001c00ff007988 */ /* 0x0007e4000800083b */
.L_x_5:
[----:B------:R-:W-:Y:S05]  /*03f0*/  BSYNC B0 ;  /* 0x0000000000007941 */ /* 0x000fea0003800000 */
.L_x_4:
[----:B------:R-:W-:Y:S04]  /*0400*/  BSSY B1, `(.L_x_6) ;  /* 0x000001b000017945 */ /* 0x000fe80003800000 */
[----:B------:R-:W-:Y:S01]  /*0410*/  BSSY B0, `(.L_x_7) ;  /* 0x0000016000007945 */ /* 0x000fe20003800000 */
[----:B-123--:R-:W-:-:S03]  /*0420*/  IMAD.MOV.U32 R0, RZ, RZ, RZ ;  /* 0x000000ffff007224 */ /* 0x00efc600078e00ff */
[----:B------:R-:W-:Y:S05]  /*0430*/  @P1 BRA `(.L_x_8) ;  /* 0x0000000000201947 */ /* 0x000fea0003800000 */
[----:B------:R-:W1:Y:S02]  /*0440*/  LDS R2, [UR59+0x34] ;  /* 0x0000343bff027984 */ /* 0x000e640008000800 */
[----:B-1----:R-:W-:-:S05]  /*0450*/  LOP3.LUT R2, R2, 0x38, RZ, 0xb8, !PT ;  /* 0x0000003802027812 */ /* 0x002fca00078eb8ff */
[----:B------:R1:W-:Y:S01]  /*0460*/  STS [UR59+0x34], R2 ;  /* 0x00003402ff007988 */ /* 0x0003e2000800083b */
[----:B------:R-:W-:Y:S05]  /*0470*/  @P1 BRA `(.L_x_9) ;  /* 0x0000000000201947 */ /* 0x000fea0003800000 */
[----:B-1----:R-:W1:Y:S01]  /*0480*/  LDS R2, [UR59+0x8] ;  /* 0x0000083bff027984 */ /* 0x002e620008000800 */
[----:B------:R-:W-:-:S05]  /*0490*/  IMAD.MOV.U32 R5, RZ, RZ, 0x780 ;  /* 0x00000780ff057424 */ /* 0x000fca00078e00ff */
[----:B-1----:R-:W-:-:S05]  /*04a0*/  LOP3.LUT R2, R2, 0x300, R5, 0xd8, !PT ;  /* 0x0000030002027812 */ /* 0x002fca00078ed805 */
[----:B------:R1:W-:Y:S02]  /*04b0*/  STS [UR59+0x8], R2 ;  /* 0x00000802ff007988 */ /* 0x0003e4000800083b */
.L_x_8:
[----:B------:R-:W-:Y:S05]  /*04c0*/  @P1 BRA `(.L_x_10) ;  /* 0x0000000000281947 */ /* 0x000fea0003800000 */
[----:B-1----:R-:W1:Y:S02]  /*04d0*/  LDS R2, [UR59+0x8] ;  /* 0x0000083bff027984 */ /* 0x002e640008000800 */
[----:B-1----:R-:W-:-:S05]  /*04e0*/  LOP3.LUT R2, R2, 0x1800, RZ, 0xb8, !PT ;  /* 0x0000180002027812 */ /* 0x002fca00078eb8ff */
[----:B------:R2:W-:Y:S02]  /*04f0*/  STS [UR59+0x8], R2 ;  /* 0x00000802ff007988 */ /* 0x0005e4000800083b */
.L_x_9:
[----:B------:R-:W-:Y:S05]  /*0500*/  @P1 BREAK B0 ;  /* 0x0000000000001942 */ /* 0x000fea0003800000 */
[----:B------:R-:W-:Y:S05]  /*0510*/  @P1 BRA `(.L_x_11) ;  /* 0x0000000000241947 */ /* 0x000fea0003800000 */
[----:B------:R-:W3:Y:S01]  /*0520*/  LDS R5, [UR59+0x8] ;  /* 0x0000083bff057984 */ /* 0x000ee20008000800 */
[----:B-12---:R-:W-:-:S05]  /*0530*/  IMAD.MOV.U32 R2, RZ, RZ, 0x6000 ;  /* 0x00006000ff027424 */ /* 0x006fca00078e00ff */
[----:B---3--:R-:W-:-:S04]  /*0540*/  LOP3.LUT R2, R5, 0x6000, R2, 0xd8, !PT ;  /* 0x0000600005027812 */ /* 0x008fc800078ed802 */
[----:B------:R-:W-:-:S05]  /*0550*/  LOP3.LUT R2, R2, 0x400000, RZ, 0xb8, !PT ;  /* 0x0040000002027812 */ /* 0x000fca00078eb8ff */
[----:B------:R2:W-:Y:S02]  /*0560*/  STS [UR59+0x8], R2 ;  /* 0x00000802ff007988 */ /* 0x0005e4000800083b */
.L_x_10:
[----:B------:R-:W-:Y:S05]  /*0570*/  BSYNC B0 ;  /* 0x0000000000007941 */ /* 0x000fea0003800000 */
.L_x_7:
[----:B-12---:R-:W1:Y:S02]  /*0580*/  @!P1 LDS R2, [UR59+0x8] ;  /* 0x0000083bff029984 */ /* 0x006e640008000800 */
[----:B-1----:R-:W-:-:S05]  /*0590*/  @!P1 LOP3.LUT R2, R2, 0x8000, RZ, 0xb8, !PT ;  /* 0x0000800002029812 */ /* 0x002fca00078eb8ff */
[----:B------:R3:W-:Y:S02]  /*05a0*/  @!P1 STS [UR59+0x8], R2 ;  /* 0x00000802ff009988 */ /* 0x0007e4000800083b */
.L_x_11:
[----:B------:R-:W-:Y:S05]  /*05b0*/  BSYNC B1 ;  /* 0x0000000000017941 */ /* 0x000fea0003800000 */
.L_x_6:
[----:B------:R-:W-:Y:S05]  /*05c0*/  WARPSYNC.ALL ;  /* 0x0000000000007948 */ /* 0x000fea0003800000 */
[----:B------:R-:W4:Y:S02]  /*05d0*/  LDC R7, c[0x0][0x22c] ;  /* 0x00008b00ff077b82 */ /* 0x000f240000000800 */
[----:B----4-:R-:W-:Y:S01]  /*05e0*/  VIADD R7, R7, 0xffffffff ;  /* 0xffffffff07077836 */ /* 0x010fe20000000000 */
[----:B------:R-:W-:Y:S06]  /*05f0*/  @P0 BRA `(.L_x_12) ;  /* 0x0000000000280947 */ /* 0x000fec0003800000 */
[----:B-123--:R-:W1:Y:S01]  /*0600*/  S2R R2, SR_LANEID ;  /* 0x0000000000027919 */ /* 0x00ee620000000000 */
[----:B------:R-:W-:Y:S05]  /*0610*/  WARPSYNC.ALL ;  /* 0x0000000000007948 */ /* 0x000fea0003800000 */
[----:B-1----:R-:W-:-:S05]  /*0620*/  IMAD.SHL.U32 R2, R2, 0x4, RZ ;  /* 0x0000000402027824 */ /* 0x002fca00078e00ff */
[----:B------:R-:W1:Y:S01]  /*0630*/  LDS R9, [R2+UR59] ;  /* 0x0000003b02097984 */ /* 0x000e620008000800 */
[----:B------:R-:W-:-:S05]  /*0640*/  IADD3 R4, P2, R2, UR4, RZ ;  /* 0x0000000402047c10 */ /* 0x000fca000ff5e0ff */
[----:B------:R-:W-:-:S05]  /*0650*/  IMAD.X R5, RZ, RZ, UR5, P2 ;  /* 0x00000005ff057e24 */ /* 0x000fca00090e06ff */
[----:B-1----:R4:W5:Y:S01]  /*0660*/  ATOMG.E.EXCH.STRONG.GPU PT, RZ, [R4], R9 ;  /* 0x0000000904ff73a8 */ /* 0x00296200041ee100 */
[----:B------:R-:W-:-:S04]  /*0670*/  DEPBAR {5,4,3,2,1,0} ;  /* 0x0000003f0000791a */ /* 0x000fc80000000000 */
[----:B------:R4:W-:Y:S01]  /*0680*/  UTMACCTL.IV [UR4] ;  /* 0x00000000040079b9 */ /* 0x0009e20008000000 */
[----:B------:R-:W-:Y:S01]  /*0690*/  NOP ;  /* 0x0000000000007918 */ /* 0x000fe20000000000 */
.L_x_12:
[----:B------:R-:W-:Y:S05]  /*06a0*/  @P0 BRA `(.L_x_13) ;  /* 0x00000000000c0947 */ /* 0x000fea0003800000 */
[----:B------:R0:W-:Y:S01]  /*06b0*/  UTMACMDFLUSH ;  /* 0x00000000000079b7 */ /* 0x0001e20000000000 */
[----:B------:R-:W-:Y:S05]  /*06c0*/  @P0 BRA `(.L_x_13) ;  /* 0x0000000000040947 */ /* 0x000fea0003800000 */
[----:B------:R-:W-:-:S04]  /*06d0*/  DEPBAR.LE SB0, 0x0 ;  /* 0x000080000000791a */ /* 0x000fc80000000000 */
.L_x_13:
[----:B------:R-:W-:Y:S05]  /*06e0*/  WARPSYNC.ALL ;  /* 0x0000000000007948 */ /* 0x000fea0003800000 */
[----:B-----5:R-:W-:Y:S06]  /*06f0*/  BAR.SYNC.DEFER_BLOCKING 0x0 ;  /* 0x0000000000007b1d */ /* 0x020fec0000010000 */
[----:B------:R-:W-:Y:S02]  /*0700*/  BSSY B1, `(.L_x_14) ;  /* 0x000000b000017945 */ /* 0x000fe40003800000 */
[----:B------:R-:W-:Y:S06]  /*0710*/  BAR.SYNC.DEFER_BLOCKING 0x0 ;  /* 0x0000000000007b1d */ /* 0x000fec0000010000 */
[----:B------:R1:W-:Y:S01]  /*0720*/  @!P0 STS [R12], RZ ;  /* 0x000000ff0c008388 */ /* 0x0003e20000000800 */
[----:B------:R-:W-:Y:S01]  /*0730*/  NOP ;  /* 0x0000000000007918 */ /* 0x000fe20000000000 */
[----:B------:R-:W-:Y:S05]  /*0740*/  @P1 BRA `(.L_x_15) ;  /* 0x0000000000181947 */ /* 0x000fea0003800000 */
[----:B-123--:R-:W1:Y:S01]  /*0750*/  LDS R2, [UR59+0x8] ;  /* 0x0000083bff027984 */ /* 0x00ee620008000800 */
[----:B------:R-:W2:Y:S01]  /*0760*/  LDC.64 R10, c[0x0][0x218] ;  /* 0x00008600ff0a7b82 */ /* 0x000ea20000000a00 */
[----:B----4-:R-:W-:Y:S02]  /*0770*/  IMAD.MOV.U32 R5, RZ, RZ, 0x70 ;  /* 0x00000070ff057424 */ /* 0x010fe400078e00ff */
[----:B--2---:R2:W-:Y:S03]  /*0780*/  STS.64 [UR59], R10 ;  /* 0x0000000aff007988 */ /* 0x0045e60008000a3b */
[----:B-1----:R-:W-:-:S05]  /*0790*/  LOP3.LUT R2, R2, 0x10, R5, 0xd8, !PT ;  /* 0x0000001002027812 */ /* 0x002fca00078ed805 */
[----:B------:R2:W-:Y:S02]  /*07a0*/  STS [UR59+0x8], R2 ;  /* 0x00000802ff007988 */ /* 0x0005e4000800083b */
.L_x_15:
[----:B----4-:R-:W-:Y:S05]  /*07b0*/  BSYNC B1 ;  /* 0x0000000000017941 */ /* 0x010fea0003800000 */
.L_x_14:
[----:B------:R-:W-:Y:S04]  /*07c0*/  BSSY B1, `(.L_x_16) ;  /* 0x000000a000017945 */ /* 0x000fe80003800000 */
[----:B------:R-:W-:Y:S05]  /*07d0*/  @P1 BRA `(.L_x_17) ;  /* 0x0000000000201947 */ /* 0x000fea0003800000 */
[----:B-123--:R-:W1:Y:S01]  /*07e0*/  LDS R2, [UR59+0x34] ;  /* 0x0000343bff027984 */ /* 0x00ee620008000800 */
[----:B------:R-:W-:Y:S02]  /*07f0*/  IMAD.MOV.U32 R9, RZ, RZ, 0x3f000000 ;  /* 0x3f000000ff097424 */ /* 0x000fe400078e00ff */
[----:B------:R-:W-:Y:S01]  /*0800*/  @!P1 IMAD.MOV.U32 R4, RZ, RZ, 0x7f ;  /* 0x0000007fff049424 */ /* 0x000fe200078e00ff */
[----:B------:R-:W2:Y:S02]  /*0810*/  @!P1 LDS R5, [UR59+0x38] ;  /* 0x0000383bff059984 */ /* 0x000ea40008000800 */
[----:B-1----:R-:W-:Y:S02]  /*0820*/  LOP3.LUT R2, R2, 0xff000000, R9, 0xb8, !PT ;  /* 0xff00000002027812 */ /* 0x002fe400078eb809 */
[----:B--2---:R-:W-:-:S03]  /*0830*/  @!P1 LOP3.LUT R4, R5, 0xff, R4, 0xb8, !PT ;  /* 0x000000ff05049812 */ /* 0x004fc600078eb804 */
[----:B------:R4:W-:Y:S04]  /*0840*/  STS [UR59+0x34], R2 ;  /* 0x00003402ff007988 */ /* 0x0009e8000800083b */
[----:B------:R4:W-:Y:S02]  /*0850*/  @!P1 STS [UR59+0x38], R4 ;  /* 0x00003804ff009988 */ /* 0x0009e4000800083b */
.L_x_17:
[----:B------:R-:W-:Y:S05]  /*0860*/  BSYNC B1 ;  /* 0x0000000000017941 */ /* 0x000fea0003800000 */
.L_x_16:
[----:B------:R-:W-:Y:S04]  /*0870*/  BSSY B1, `(.L_x_18) ;  /* 0x0000004000017945 */ /* 0x000fe80003800000 */
[----:B------:R-:W-:Y:S05]  /*0880*/  @P1 BRA `(.L_x_19) ;  /* 0x0000000000081947 */ /* 0x000fea0003800000 */
[----:B------:R1:W-:Y:S04]  /*0890*/  STS [UR59+0x24], R8 ;  /* 0x00002408ff007988 */ /* 0x0003e8000800083b */
[----:B------:R1:W-:Y:S02]  /*08a0*/  STS [UR59+0x20], R7 ;  /* 0x00002007ff007988 */ /* 0x0003e4000800083b */
.L_x_19:
[----:B------:R-:W-:Y:S05]  /*08b0*/  BSYNC B1 ;  /* 0x0000000000017941 */ /* 0x000fea0003800000 */
.L_x_18:
[----:B------:R-:W-:Y:S04]  /*08c0*/  BSSY B1, `(.L_x_20) ;  /* 0x000000e000017945 */ /* 0x000fe80003800000 */
[----:B------:R-:W-:Y:S05]  /*08d0*/  @P1 BRA `(.L_x_21) ;  /* 0x0000000000301947 */ /* 0x000fea0003800000 */
[----:B----4-:R-:W4:Y:S01]  /*08e0*/  LDS R4, [UR59+0x34] ;  /* 0x0000343bff047984 */ /* 0x010f220008000800 */
[----:B--2---:R-:W2:Y:S03]  /*08f0*/  LDC.64 R10, c[0x0][0x240] ;  /* 0x00009000ff0a7b82 */ /* 0x004ea60000000a00 */
[----:B-1-3--:R-:W1:Y:S01]  /*0900*/  LDS R2, [UR59+0x1c] ;  /* 0x00001c3bff027984 */ /* 0x00ae620008000800 */
[C---:B--2---:R-:W-:Y:S01]  /*0910*/  SHF.L.U64.HI R8, R10.reuse, 0x1, R11 ;  /* 0x000000010a087819 */ /* 0x044fe2000001020b */
[----:B------:R-:W-:-:S03]  /*0920*/  IMAD.SHL.U32 R5, R10, 0x2, RZ ;  /* 0x000000020a057824 */ /* 0x000fc600078e00ff */
[--C-:B------:R-:W-:Y:S02]  /*0930*/  SHF.R.U32.HI R9, RZ, 0x4, R8.reuse ;  /* 0x00000004ff097819 */ /* 0x100fe40000011608 */
[----:B------:R-:W-:-:S05]  /*0940*/  SHF.R.U64 R5, R5, 0x4, R8 ;  /* 0x0000000405057819 */ /* 0x000fca0000001208 */
[----:B------:R2:W-:Y:S01]  /*0950*/  STS [UR59+0xc], R5 ;  /* 0x00000c05ff007988 */ /* 0x0005e2000800083b */
[----:B----4-:R-:W-:Y:S02]  /*0960*/  LOP3.LUT R4, R4, 0x7, RZ, 0xb8, !PT ;  /* 0x0000000704047812 */ /* 0x010fe400078eb8ff */
[----:B-1----:R-:W-:-:S03]  /*0970*/  LOP3.LUT R2, R2, 0xf, R9, 0xb8, !PT ;  /* 0x0000000f02027812 */ /* 0x002fc600078eb809 */
[----:B------:R2:W-:Y:S04]  /*0980*/  STS [UR59+0x34], R4 ;  /* 0x00003404ff007988 */ /* 0x0005e8000800083b */
[----:B------:R2:W-:Y:S02]  /*0990*/  STS [UR59+0x1c], R2 ;  /* 0x00001c02ff007988 */ /* 0x0005e4000800083b */
.L_x_21:
[----:B------:R-:W-:Y:S05]  /*09a0*/  BSYNC B1 ;  /* 0x0000000000017941 */ /* 0x000fea0003800000 */
.L_x_20:
[----:B------:R-:W-:Y:S04]  /*09b0*/  BSSY B2, `(.L_x_22) ;  /* 0x000001a000027945 */ /* 0x000fe80003800000 */
[----:B------:R-:W-:Y:S04]  /*09c0*/  BSSY B1, `(.L_x_23) ;  /* 0x0000015000017945 */ /* 0x000fe80003800000 */
[----:B------:R-:W-:Y:S05]  /*09d0*/  @P1 BRA `(.L_x_24) ;  /* 0x0000000000201947 */ /* 0x000fea0003800000 */
[----:B-1234-:R-:W1:Y:S02]  /*09e0*/  LDS R2, [UR59+0x34] ;  /* 0x0000343bff027984 */ /* 0x01ee640008000800 */
[----:B-1----:R-:W-:-:S05]  /*09f0*/  LOP3.LUT R2, R2, 0x38, RZ, 0xb8, !PT ;  /* 0x0000003802027812 */ /* 0x002fca00078eb8ff */
[----:B------:R1:W-:Y:S01]  /*0a00*/  STS [UR59+0x34], R2 ;  /* 0x00003402ff007988 */ /* 0x0003e2000800083b */
[----:B------:R-:W-:Y:S05]  /*0a10*/  @P1 BRA `(.L_x_25) ;  /* 0x0000000000201947 */ /* 0x000fea0003800000 */
[----:B-1----:R-:W1:Y:S01]  /*0a20*/  LDS R2, [UR59+0x8] ;  /* 0x0000083bff027984 */ /* 0x002e620008000800 */
[----:B------:R-:W-:-:S05]  /*0a30*/  IMAD.MOV.U32 R5, RZ, RZ, 0x780 ;  /* 0x00000780ff057424 */ /* 0x000fca00078e00ff */
[----:B-1----:R-:W-:-:S05]  /*0a40*/  LOP3.LUT R2, R2, 0x300, R5, 0xd8, !PT ;  /* 0x0000030002027812 */ /* 0x002fca00078ed805 */
[----:B------:R1:W-:Y:S02]  /*0a50*/  STS [UR59+0x8], R2 ;  /* 0x00000802ff007988 */ /* 0x0003e4000800083b */
.L_x_24:
[----:B------:R-:W-:Y:S05]  /*0a60*/  @P1 BRA `(.L_x_26) ;  /* 0x0000000000281947 */ /* 0x000fea0003800000 */
[----:B-1234-:R-:W1:Y:S02]  /*0a70*/  LDS R2, [UR59+0x8] ;  /* 0x0000083bff027984 */ /* 0x01ee640008000800 */
[----:B-1----:R-:W-:-:S05]  /*0a80*/  LOP3.LUT R2, R2, 0x1800, RZ, 0xb8, !PT ;  /* 0x0000180002027812 */ /* 0x002fca00078eb8ff */
[----:B------:R2:W-:Y:S02]  /*0a90*/  STS [UR59+0x8], R2 ;  /* 0x00000802ff007988 */ /* 0x0005e4000800083b */
.L_x_25:
[----:B------:R-:W-:Y:S05]  /*0aa0*/  @P1 BREAK B1 ;  /* 0x0000000000011942 */ /* 0x000fea0003800000 */
[----:B------:R-:W-:Y:S05]  /*0ab0*/  @P1 BRA `(.L_x_27) ;  /* 0x0000000000241947 */ /* 0x000fea0003800000 */
[----:B-12---:R-:W1:Y:S01]  /*0ac0*/  LDS R2, [UR59+0x8] ;  /* 0x0000083bff027984 */ /* 0x006e620008000800 */
[----:B------:R-:W-:-:S05]  /*0ad0*/  IMAD.MOV.U32 R5, RZ, RZ, 0x6000 ;  /* 0x00006000ff057424 */ /* 0x000fca00078e00ff */
[----:B-1----:R-:W-:-:S04]  /*0ae0*/  LOP3.LUT R2, R2, 0x6000, R5, 0xd8, !PT ;  /* 0x0000600002027812 */ /* 0x002fc800078ed805 */
[----:B------:R-:W-:-:S05]  /*0af0*/  LOP3.LUT R2, R2, 0x400000, RZ, 0xb8, !PT ;  /* 0x0040000002027812 */ /* 0x000fca00078eb8ff */
[----:B------:R1:W-:Y:S02]  /*0b00*/  STS [UR59+0x8], R2 ;  /* 0x00000802ff007988 */ /* 0x0003e4000800083b */
.L_x_26:
[----:B------:R-:W-:Y:S05]  /*0b10*/  BSYNC B1 ;  /* 0x0000000000017941 */ /* 0x000fea0003800000 */
.L_x_23:
[----:B-1234-:R-:W1:Y:S02]  /*0b20*/  @!P1 LDS R2, [UR59+0x8] ;  /* 0x0000083bff029984 */ /* 0x01ee640008000800 */
[----:B-1----:R-:W-:-:S05]  /*0b30*/  @!P1 LOP3.LUT R2, R2, 0x8000, RZ, 0xb8, !PT ;  /* 0x0000800002029812 */ /* 0x002fca00078eb8ff */
[----:B------:R3:W-:Y:S02]  /*0b40*/  @!P1 STS [UR59+0x8], R2 ;  /* 0x00000802ff009988 */ /* 0x0007e4000800083b */
.L_x_27:
[----:B------:R-:W-:Y:S05]  /*0b50*/  BSYNC B2 ;  /* 0x0000000000027941 */ /* 0x000fea0003800000 */
.L_x_22:
[----:B------:R-:W-:Y:S05]  /*0b60*/  WARPSYNC.ALL ;  /* 0x0000000000007948 */ /* 0x000fea0003800000 */
[----:B------:R-:W-:-:S04]  /*0b70*/  UIADD3 UR7, UR8, 0x80, URZ ;  /* 0x0000008008077890 */ /* 0x000fc8000fffe03f */
[----:B------:R-:W-:-:S04]  /*0b80*/  UIADD3 UR6, UP0, UR7, UR52, URZ ;  /* 0x0000003407067290 */ /* 0x000fc8000ff1e03f */
[----:B------:R-:W-:Y:S01]  /*0b90*/  ULEA.HI.X.SX32 UR7, UR7, UR53, 0x1, UP0 ;  /* 0x0000003507077291 */ /* 0x000fe200080f0e3f */
[----:B------:R-:W-:Y:S11]  /*0ba0*/  @P0 BRA `(.L_x_28) ;  /* 0x0000000000280947 */ /* 0x000ff60003800000 */
        /* <DEDUP_REMOVED lines=10> */
.L_x_28:
[----:B------:R-:W-:Y:S05]  /*0c50*/  @P0 BRA `(.L_x_29) ;  /* 0x00000000000c0947 */ /* 0x000fea0003800000 */
[----:B------:R0:W-:Y:S01]  /*0c60*/  UTMACMDFLUSH ;  /* 0x00000000000079b7 */ /* 0x0001e20000000000 */
[----:B------:R-:W-:Y:S05]  /*0c70*/  @P0 BRA `(.L_x_29) ;  /* 0x0000000000040947 */ /* 0x000fea0003800000 */
[----:B------:R-:W-:-:S04]  /*0c80*/  DEPBAR.LE SB0, 0x0 ;  /* 0x000080000000791a */ /* 0x000fc80000000000 */
.L_x_29:
        /* <DEDUP_REMOVED lines=8> */
[----:B----4-:R-:W2:Y:S01]  /*0d10*/  LDC.64 R8, c[0x0][0x220] ;  /* 0x00008800ff087b82 */ /* 0x010ea20000000a00 */
[----:B------:R-:W-:Y:S02]  /*0d20*/  IMAD.MOV.U32 R5, RZ, RZ, 0x70 ;  /* 0x00000070ff057424 */ /* 0x000fe400078e00ff */
[----:B--2---:R2:W-:Y:S03]  /*0d30*/  STS.64 [UR59], R8 ;  /* 0x00000008ff007988 */ /* 0x0045e60008000a3b */
[----:B-1----:R-:W-:-:S05]  /*0d40*/  LOP3.LUT R2, R2, 0x10, R5, 0xd8, !PT ;  /* 0x0000001002027812 */ /* 0x002fca00078ed805 */
[----:B------:R2:W-:Y:S02]  /*0d50*/  STS [UR59+0x8], R2 ;  /* 0x00000802ff007988 */ /* 0x0005e4000800083b */
.L_x_31:
[----:B----4-:R-:W-:Y:S05]  /*0d60*/  BSYNC B2 ;  /* 0x0000000000027941 */ /* 0x010fea0003800000 */
.L_x_30:
[----:B------:R-:W-:Y:S04]  /*0d70*/  BSSY B3, `(.L_x_32) ;  /* 0x0000011000037945 */ /* 0x000fe80003800000 */
[----:B------:R-:W-:Y:S04]  /*0d80*/  BSSY B2, `(.L_x_33) ;  /* 0x000000e000027945 */ /* 0x000fe80003800000 */
[----:B------:R-:W-:Y:S05]  /*0d90*/  @P1 BRA `(.L_x_34) ;  /* 0x0000000000241947 */ /* 0x000fea0003800000 */
[----:B-123--:R-:W1:Y:S01]  /*0da0*/  LDS R2, [UR59+0x34] ;  /* 0x0000343bff027984 */ /* 0x00ee620008000800 */
[----:B------:R-:W-:-:S05]  /*0db0*/  IMAD.MOV.U32 R5, RZ, RZ, 0x3f000000 ;  /* 0x3f000000ff057424 */ /* 0x000fca00078e00ff */
[----:B-1----:R-:W-:-:S05]  /*0dc0*/  LOP3.LUT R2, R2, 0xff000000, R5, 0xb8, !PT ;  /* 0xff00000002027812 */ /* 0x002fca00078eb805 */
[----:B------:R1:W-:Y:S01]  /*0dd0*/  STS [UR59+0x34], R2 ;  /* 0x00003402ff007988 */ /* 0x0003e2000800083b */
[----:B------:R-:W-:Y:S05]  /*0de0*/  @P1 BRA `(.L_x_35) ;  /* 0x00000000001c1947 */ /* 0x000fea0003800000 */
[----:B-1----:R-:W1:Y:S01]  /*0df0*/  LDS R2, [UR59+0x38] ;  /* 0x0000383bff027984 */ /* 0x002e620008000800 */
[----:B------:R-:W-:-:S05]  /*0e00*/  IMAD.MOV.U32 R5, RZ, RZ, 0xff ;  /* 0x000000ffff057424 */ /* 0x000fca00078e00ff */
[----:B-1----:R-:W-:-:S05]  /*0e10*/  LOP3.LUT R2, R2, 0xff, R5, 0xb8, !PT ;  /* 0x000000ff02027812 */ /* 0x002fca00078eb805 */
[----:B------:R4:W-:Y:S02]  /*0e20*/  STS [UR59+0x38], R2 ;  /* 0x00003802ff007988 */ /* 0x0009e4000800083b */
.L_x_34:
[----:B------:R-:W-:Y:S05]  /*0e30*/  @P1 BREAK B2 ;  /* 0x0000000000021942 */ /* 0x000fea0003800000 */
[----:B------:R-:W-:Y:S05]  /*0e40*/  @P1 BRA `(.L_x_36) ;  /* 0x00000000000c1947 */ /* 0x000fea0003800000 */
[----:B------:R1:W-:Y:S02]  /*0e50*/  STS [UR59+0x20], R7 ;  /* 0x00002007ff007988 */ /* 0x0003e4000800083b */
.L_x_35:
[----:B------:R-:W-:Y:S05]  /*0e60*/  BSYNC B2 ;  /* 0x0000000000027941 */ /* 0x000fea0003800000 */
.L_x_33:
[----:B------:R1:W-:Y:S02]  /*0e70*/  @!P1 STS [UR59+0x24], R6 ;  /* 0x00002406ff009988 */ /* 0x0003e4000800083b */
.L_x_36:
[----:B------:R-:W-:Y:S05]  /*0e80*/  BSYNC B3 ;  /* 0x0000000000037941 */ /* 0x000fea0003800000 */
.L_x_32:
[----:B------:R-:W-:Y:S05]  /*0e90*/  WARPSYNC.ALL ;  /* 0x0000000000007948 */ /* 0x000fea0003800000 */
[----:B------:R-:W-:Y:S04]  /*0ea0*/  BSSY B3, `(.L_x_37) ;  /* 0x000000e000037945 */ /* 0x000fe80003800000 */
[----:B------:R-:W-:Y:S05]  /*0eb0*/  @P1 BRA `(.L_x_38) ;  /* 0x0000000000301947 */ /* 0x000fea0003800000 */
[----:B------:R-:W5:Y:S01]  /*0ec0*/  LDS R4, [UR59+0x34] ;  /* 0x0000343bff047984 */ /* 0x000f620008000800 */
[----:B--2---:R-:W2:Y:S03]  /*0ed0*/  LDC.64 R8, c[0x0][0x248] ;  /* 0x00009200ff087b82 */ /* 0x004ea60000000a00 */
[----:B-1-34-:R-:W1:Y:S01]  /*0ee0*/  LDS R2, [UR59+0x1c] ;  /* 0x00001c3bff027984 */ /* 0x01ae620008000800 */
[C---:B--2---:R-:W-:Y:S01]  /*0ef0*/  SHF.L.U64.HI R6, R8.reuse, 0x1, R9 ;  /* 0x0000000108067819 */ /* 0x044fe20000010209 */
[----:B------:R-:W-:-:S03]  /*0f00*/  IMAD.SHL.U32 R5, R8, 0x2, RZ ;  /* 0x0000000208057824 */ /* 0x000fc600078e00ff */
[--C-:B------:R-:W-:Y:S02]  /*0f10*/  SHF.R.U32.HI R7, RZ, 0x4, R6.reuse ;  /* 0x00000004ff077819 */ /* 0x100fe40000011606 */
[----:B------:R-:W-:-:S05]  /*0f20*/  SHF.R.U64 R5, R5, 0x4, R6 ;  /* 0x0000000405057819 */ /* 0x000fca0000001206 */
[----:B------:R2:W-:Y:S01]  /*0f30*/  STS [UR59+0xc], R5 ;  /* 0x00000c05ff007988 */ /* 0x0005e2000800083b */
[----:B-----5:R-:W-:Y:S02]  /*0f40*/  LOP3.LUT R4, R4, 0x7, RZ, 0xb8, !PT ;  /* 0x0000000704047812 */ /* 0x020fe400078eb8ff */
[----:B-1----:R-:W-:-:S03]  /*0f50*/  LOP3.LUT R2, R2, 0xf, R7, 0xb8, !PT ;  /* 0x0000000f02027812 */ /* 0x002fc600078eb807 */
[----:B------:R2:W-:Y:S04]  /*0f60*/  STS [UR59+0x34], R4 ;  /* 0x00003404ff007988 */ /* 0x0005e8000800083b */
[----:B------:R2:W-:Y:S02]  /*0f70*/  STS [UR59+0x1c], R2 ;  /* 0x00001c02ff007988 */ /* 0x0005e4000800083b */
.L_x_38:
[----:B------:R-:W-:Y:S05]  /*0f80*/  BSYNC B3 ;  /* 0x0000000000037941 */ /* 0x000fea0003800000 */
.L_x_37:
        /* <DEDUP_REMOVED lines=11> */
.L_x_41:
[----:B------:R-:W-:Y:S05]  /*1040*/  @P1 BRA `(.L_x_43) ;  /* 0x0000000000281947 */ /* 0x000fea0003800000 */
[----:B-1234-:R-:W1:Y:S02]  /*1050*/  LDS R2, [UR59+0x8] ;  /* 0x0000083bff027984 */ /* 0x01ee640008000800 */
[----:B-1----:R-:W-:-:S05]  /*1060*/  LOP3.LUT R2, R2, 0x1800, RZ, 0xb8, !PT ;  /* 0x0000180002027812 */ /* 0x002fca00078eb8ff */
[----:B------:R2:W-:Y:S02]  /*1070*/  STS [UR59+0x8], R2 ;  /* 0x00000802ff007988 */ /* 0x0005e4000800083b */
.L_x_42:
[----:B------:R-:W-:Y:S05]  /*1080*/  @P1 BREAK B4 ;  /* 0x0000000000041942 */ /* 0x000fea0003800000 */
[----:B------:R-:W-:Y:S05]  /*1090*/  @P1 BRA `(.L_x_44) ;  /* 0x0000000000241947 */ /* 0x000fea0003800000 */
[----:B-12---:R-:W1:Y:S01]  /*10a0*/  LDS R2, [UR59+0x8] ;  /* 0x0000083bff027984 */ /* 0x006e620008000800 */
[----:B------:R-:W-:-:S05]  /*10b0*/  IMAD.MOV.U32 R5, RZ, RZ, 0x6000 ;  /* 0x00006000ff057424 */ /* 0x000fca00078e00ff */
[----:B-1----:R-:W-:-:S04]  /*10c0*/  LOP3.LUT R2, R2, 0x6000, R5, 0xd8, !PT ;  /* 0x0000600002027812 */ /* 0x002fc800078ed805 */
[----:B------:R-:W-:-:S05]  /*10d0*/  LOP3.LUT R2, R2, 0x400000, RZ, 0xb8, !PT ;  /* 0x0040000002027812 */ /* 0x000fca00078eb8ff */
[----:B------:R1:W-:Y:S02]  /*10e0*/  STS [UR59+0x8], R2 ;  /* 0x00000802ff007988 */ /* 0x0003e4000800083b */
.L_x_43:
[----:B------:R-:W-:Y:S05]  /*10f0*/  BSYNC B4 ;  /* 0x0000000000047941 */ /* 0x000fea0003800000 */
.L_x_40:
[----:B-1234-:R-:W1:Y:S02]  /*1100*/  @!P1 LDS R2, [UR59+0x8] ;  /* 0x0000083bff029984 */ /* 0x01ee640008000800 */
[----:B-1----:R-:W-:-:S05]  /*1110*/  @!P1 LOP3.LUT R2, R2, 0x8000, RZ, 0xb8, !PT ;  /* 0x0000800002029812 */ /* 0x002fca00078eb8ff */
[----:B------:R3:W-:Y:S02]  /*1120*/  @!P1 STS [UR59+0x8], R2 ;  /* 0x00000802ff009988 */ /* 0x0007e4000800083b */
.L_x_44:
[----:B------:R-:W-:Y:S05]  /*1130*/  BSYNC B3 ;  /* 0x0000000000037941 */ /* 0x000fea0003800000 */
.L_x_39:
[----:B------:R-:W-:Y:S05]  /*1140*/  WARPSYNC.ALL ;  /* 0x0000000000007948 */ /* 0x000fea0003800000 */
[----:B------:R4:W-:Y:S01]  /*1150*/  STL [R1+0x400], RZ ;  /* 0x000400ff01007387 */ /* 0x0009e20000100800 */
[----:B------:R-:W-:Y:S01]  /*1160*/  UIADD3 UR8, UR8, 0x100, URZ ;  /* 0x0000010008087890 */ /* 0x000fe2000fffe03f */
[----:B------:R-:W-:Y:S02]  /*1170*/  ISETP.GE.AND P2, PT, R13, 0x1, PT ;  /* 0x000000010d00780c */ /* 0x000fe40003f46270 */
[----:B------:R-:W-:Y:S01]  /*1180*/  SHF.R.U32.HI R6, RZ, 0x5, R252 ;  /* 0x00000005ff067819 */ /* 0x000fe200000116fc */
[----:B------:R-:W-:-:S04]  /*1190*/  UIADD3 UR52, UP0, UR8, UR52, URZ ;  /* 0x0000003408347290 */ /* 0x000fc8000ff1e03f */
[----:B------:R-:W-:Y:S01]  /*11a0*/  ULEA.HI.X.SX32 UR53, UR8, UR53, 0x1, UP0 ;  /* 0x0000003508357291 */ /* 0x000fe200080f0e3f */
[----:B----4-:R-:W-:Y:S11]  /*11b0*/  @P0 BRA `(.L_x_45) ;  /* 0x0000000000280947 */ /* 0x010ff60003800000 */
        /* <DEDUP_REMOVED lines=10> */
.L_x_45:
[----:B------:R-:W-:Y:S05]  /*1260*/  @P0 BRA `(.L_x_46) ;  /* 0x00000000000c0947 */ /* 0x000fea0003800000 */
[----:B------:R0:W-:Y:S01]  /*1270*/  UTMACMDFLUSH ;  /* 0x00000000000079b7 */ /* 0x0001e20000000000 */
[----:B------:R-:W-:Y:S05]  /*1280*/  @P0 BRA `(.L_x_46) ;  /* 0x0000000000040947 */ /* 0x000fea0003800000 */
[----:B------:R-:W-:-:S04]  /*1290*/  DEPBAR.LE SB0, 0x0 ;  /* 0x000080000000791a */ /* 0x000fc80000000000 */
.L_x_46:
[----:B------:R1:W-:Y:S01]  /*12a0*/  STL [R1+0x404], RZ ;  /* 0x000404ff01007387 */ /* 0x0003e20000100800 */
[----:B------:R-:W-:Y:S05]  /*12b0*/  WARPSYNC.ALL ;  /* 0x0000000000007948 */ /* 0x000fea0003800000 */
[----:B------:R1:W-:Y:S01]  /*12c0*/  STL [R1+0x408], RZ ;  /* 0x000408ff01007387 */ /* 0x0003e20000100800 */
[----:B-----5:R-:W-:Y:S01]  /*12d0*/  VOTEU.ALL UP1, P1 ;  /* 0x00000000003f7886 */ /* 0x020fe20000820000 */
[----:B------:R-:W-:Y:S01]  /*12e0*/  UMOV UR8, 0x1 ;  /* 0x0000000100087882 */ /* 0x000fe20000000000 */
[----:B------:R-:W-:Y:S01]  /*12f0*/  VOTEU.ALL UP0, P1 ;  /* 0x00000000003f7886 */ /* 0x000fe20000800000 */
[----:B------:R1:W-:Y:S01]  /*1300*/  STL [R1+0x40c], RZ ;  /* 0x00040cff01007387 */ /* 0x0003e20000100800 */
[----:B------:R-:W-:Y:S01]  /*1310*/  VOTEU.ALL UP2, P1 ;  /* 0x00000000003f7886 */ /* 0x000fe20000840000 */
[----:B------:R-:W-:-:S04]  /*1320*/  @!UP1 UIADD3 UR12, -UR8, 0x100000, URZ ;  /* 0x00100000080c9890 */ /* 0x000fc8000fffe13f */
[----:B------:R-:W-:Y:S02]  /*1330*/  @!UP1 USHF.L.U32 UR13, UR12, 0xb, URZ ;  /* 0x0000000b0c0d9899 */ /* 0x000fe4000800063f */
[----:B------:R-:W-:Y:S01]  /*1340*/  @!UP1 USHF.L.U32 UR12, UR12, 0x1, URZ ;  /* 0x000000010c0c9899 */ /* 0x000fe2000800063f */
[----:B------:R-:W-:Y:S01]  /*1350*/  R2UR UR57, R6 ;  /* 0x00000000063972ca */ /* 0x000fe200000e0000 */
[----:B------:R1:W-:Y:S01]  /*1360*/  STL [R1+0x410], RZ ;  /* 0x000410ff01007387 */ /* 0x0003e20000100800 */
[----:B------:R-:W-:-:S04]  /*1370*/  @!UP1 UIADD3 UR14, -UR8, 0x100000, URZ ;  /* 0x00100000080e9890 */ /* 0x000fc8000fffe13f */
[----:B------:R-:W-:Y:S02]  /*1380*/  @!UP1 USHF.L.U32 UR15, UR14, 0xb, URZ ;  /* 0x0000000b0e0f9899 */ /* 0x000fe4000800063f */
[----:B------:R-:W-:Y:S01]  /*1390*/  @!UP1 USHF.L.U32 UR14, UR14, 0x1, URZ ;  /* 0x000000010e0e9899 */ /* 0x000fe2000800063f */
[----:B------:R-:W-:Y:S01]  /*13a0*/  CS2R R24, SRZ ;  /* 0x0000000000187805 */ /* 0x000fe2000001ff00 */
[----:B------:R-:W-:-:S04]  /*13b0*/  @!UP1 UIADD3 UR16, -UR8, 0x100000, URZ ;  /* 0x0010000008109890 */ /* 0x000fc8000fffe13f */
[----:B------:R-:W-:Y:S02]  /*13c0*/  @!UP1 USHF.L.U32 UR17, UR16, 0xb, URZ ;  /* 0x0000000b10119899 */ /* 0x000fe4000800063f */
[----:B------:R-:W-:Y:S01]  /*13d0*/  @!UP1 USHF.L.U32 UR16, UR16, 0x1, URZ ;  /* 0x0000000110109899 */ /* 0x000fe2000800063f */
[----:B------:R1:W-:Y:S01]  /*13e0*/  STL [R1+0x414], RZ ;  /* 0x000414ff01007387 */ /* 0x0003e20000100800 */
[----:B------:R-:W-:-:S04]  /*13f0*/  @!UP1 UIADD3 UR8, -UR8, 0x100000, URZ ;  /* 0x0010000008089890 */ /* 0x000fc8000fffe13f */
[----:B------:R-:W-:Y:S02]  /*1400*/  @!UP1 USHF.L.U32 UR9, UR8, 0xb, URZ ;  /* 0x0000000b08099899 */ /* 0x000fe4000800063f */
[----:B------:R-:W-:Y:S01]  /*1410*/  @!UP1 USHF.L.U32 UR8, UR8, 0x1, URZ ;  /* 0x0000000108089899 */ /* 0x000fe2000800063f */
[----:B------:R-:W-:Y:S01]  /*1420*/  CS2R R26, SRZ ;  /* 0x00000000001a7805 */ /* 0x000fe2000001ff00 */
[----:B------:R-:W-:Y:S01]  /*1430*/  VOTEU.ALL UP1, P1 ;  /* 0x00000000003f7886 */ /* 0x000fe20000820000 */
[----:B------:R1:W-:Y:S01]  /*1440*/  STL [R1+0x418], RZ ;  /* 0x000418ff01007387 */ /* 0x0003e20000100800 */
[----:B------:R-:W-:Y:S01]  /*1450*/  VOTEU.ALL UP3, P1 ;  /* 0x00000000003f7886 */ /* 0x000fe20000860000 */
[----:B------:R-:W-:Y:S01]  /*1460*/  USHF.L.U32 UR58, UR54, 0x8, URZ ;  /* 0x00000008363a7899 */ /* 0x000fe2000800063f */
[----:B------:R-:W-:Y:S01]  /*1470*/  CS2R R28, SRZ ;  /* 0x00000000001c7805 */ /* 0x000fe2000001ff00 */
[----:B------:R1:W-:Y:S01]  /*1480*/  STL [R1+0x41c], RZ ;  /* 0x00041cff01007387 */ /* 0x0003e20000100800 */
[----:B------:R-:W-:Y:S01]  /*1490*/  USHF.L.U32 UR11, UR55, 0x8, URZ ;  /* 0x00000008370b7899 */ /* 0x000fe2000800063f */
[----:B------:R-:W-:-:S02]  /*14a0*/  CS2R R30, SRZ ;  /* 0x00000000001e7805 */ /* 0x000fc4000001ff00 */
[----:B------:R-:W-:Y:S01]  /*14b0*/  CS2R R32, SRZ ;  /* 0x0000000000207805 */ /* 0x000fe2000001ff00 */
[----:B------:R1:W-:Y:S01]  /*14c0*/  STL [R1+0x420], RZ ;  /* 0x000420ff01007387 */ /* 0x0003e20000100800 */
[----:B------:R-:W-:Y:S02]  /*14d0*/  CS2R R34, SRZ ;  /* 0x0000000000227805 */ /* 0x000fe4000001ff00 */
[----:B------:R-:W-:Y:S02]  /*14e0*/  CS2R R36, SRZ ;  /* 0x0000000000247805 */ /* 0x000fe4000001ff00 */
[----:B------:R-:W-:Y:S01]  /*14f0*/  CS2R R38, SRZ ;  /* 0x0000000000267805 */ /* 0x000fe2000001ff00 */
[----:B------:R1:W-:Y:S01]  /*1500*/  STL [R1+0x424], RZ ;  /* 0x000424ff01007387 */ /* 0x0003e20000100800 */
[----:B------:R-:W-:Y:S02]  /*1510*/  CS2R R40, SRZ ;  /* 0x0000000000287805 */ /* 0x000fe4000001ff00 */
        /* <DEDUP_REMOVED lines=72> */
[----:B------:R-:W-:Y:S01]  /*19a0*/  CS2R R150, SRZ ;  /* 0x0000000000967805 */ /* 0x000fe2000001ff00 */
[----:B------:R1:W-:Y:S04]  /*19b0*/  STL [R1+0x470], RZ ;  /* 0x000470ff01007387 */ /* 0x0003e80000100800 */
        /* <DEDUP_REMOVED lines=227> */
[----:B------:R1:W-:Y:S04]  /*27f0*/  STL [R1], RZ ;  /* 0x000000ff01007387 */ /* 0x0003e80000100800 */
        /* <DEDUP_REMOVED lines=44> */
[----:B------:R1:W-:Y:S01]  /*2ac0*/  STL [R1+0xb4], RZ ;  /* 0x0000b4ff01007387 */ /* 0x0003e20000100800 */
[----:B------:R-:W-:Y:S06]  /*2ad0*/  BAR.SYNC.DEFER_BLOCKING 0x0 ;  /* 0x0000000000007b1d */ /* 0x000fec0000010000 */
[----:B------:R1:W-:Y:S04]  /*2ae0*/  STL [R1+0xb8], RZ ;  /* 0x0000b8ff01007387 */ /* 0x0003e80000100800 */
[----:B------:R1:W-:Y:S04]  /*2af0*/  STL [R1+0xbc], RZ ;  /* 0x0000bcff01007387 */ /* 0x0003e80000100800 */
[----:B------:R1:W-:Y:S04]  /*2b00*/  STL [R1+0xc0], RZ ;  /* 0x0000c0ff01007387 */ /* 0x0003e80000100800 */
[----:B------:R1:W-:Y:S04]  /*2b10*/  STL [R1+0xc4], RZ ;  /* 0x0000c4ff01007387 */ /* 0x0003e80000100800 */
[----:B------:R1:W-:Y:S04]  /*2b20*/  STL [R1+0xc8], RZ ;  /* 0x0000c8ff01007387 */ /* 0x0003e80000100800 */
[----:B------:R-:W2:Y:S02]  /*2b30*/  FENCE.VIEW.ASYNC.S ;  /* 0x00000000000073c6 */ /* 0x000ea40000000000 */
[----:B--2---:R1:W2:Y:S02]  /*2b40*/  @!UP0 SYNCS.EXCH.64 URZ, [UR59+0x80000], UR12 ;  /* 0x0800000c3b3f85b2 */ /* 0x0042a40008000100 */
        /* <DEDUP_REMOVED lines=20> */
[----:B--2---:R-:W-:Y:S06]  /*2c90*/  BAR.SYNC.DEFER_BLOCKING 0x0 ;  /* 0x0000000000007b1d */ /* 0x004fec0000010000 */
[----:B------:R1:W-:Y:S04]  /*2ca0*/  STL [R1+0x11c], RZ ;  /* 0x00011cff01007387 */ /* 0x0003e80000100800 */
[----:B------:R1:W-:Y:S04]  /*2cb0*/  STL [R1+0x120], RZ ;  /* 0x000120ff01007387 */ /* 0x0003e80000100800 */
[----:B------:R1:W-:Y:S04]  /*2cc0*/  STL [R1+0x124], RZ ;  /* 0x000124ff01007387 */ /* 0x0003e80000100800 */
[----:B------:R1:W-:Y:S04]  /*2cd0*/  STL [R1+0x128], RZ ;  /* 0x000128ff01007387 */ /* 0x0003e80000100800 */
[----:B------:R1:W-:Y:S01]  /*2ce0*/  STL [R1+0x12c], RZ ;  /* 0x00012cff01007387 */ /* 0x0003e20000100800 */
[----:B------:R1:W2:Y:S03]  /*2cf0*/  @!UP1 SYNCS.EXCH.64 URZ, [UR59+0x80008], UR14 ;  /* 0x0800080e3b3f95b2 */ /* 0x0002a60008000100 */
        /* <DEDUP_REMOVED lines=55> */
[----:B------:R1:W-:Y:S01]  /*3070*/  STL [R1+0x1fc], RZ ;  /* 0x0001fcff01007387 */ /* 0x0003e20000100800 */
[----:B------:R-:W-:Y:S05]  /*3080*/  @!P2 BRA `(.L_x_47) ;  /* 0x0000004800e0a947 */ /* 0x000fea0003800000 */
[----:B------:R1:W-:Y:S01]  /*3090*/  STL [R1+0x400], RZ ;  /* 0x000400ff01007387 */ /* 0x0003e20000100800 */
[----:B------:R-:W-:Y:S02]  /*30a0*/  CS2R R24, SRZ ;  /* 0x0000000000187805 */ /* 0x000fe4000001ff00 */
[----:B------:R-:W-:Y:S02]  /*30b0*/  CS2R R26, SRZ ;  /* 0x00000000001a7805 */ /* 0x000fe4000001ff00 */
[----:B------:R-:W-:Y:S01]  /*30c0*/  CS2R R28, SRZ ;  /* 0x00000000001c7805 */ /* 0x000fe2000001ff00 */
[----:B------:R1:W-:Y:S01]  /*30d0*/  STL [R1+0x404], RZ ;  /* 0x000404ff01007387 */ /* 0x0003e20000100800 */
[----:B------:R-:W-:Y:S02]  /*30e0*/  CS2R R30, SRZ ;  /* 0x00000000001e7805 */ /* 0x000fe4000001ff00 */
[----:B------:R-:W-:Y:S02]  /*30f0*/  CS2R R32, SRZ ;  /* 0x0000000000207805 */ /* 0x000fe4000001ff00 */
[----:B------:R-:W-:Y:S01]  /*3100*/  CS2R R34, SRZ ;  /* 0x0000000000227805 */ /* 0x000fe2000001ff00 */
[----:B------:R1:W-:Y:S01]  /*3110*/  STL [R1+0x408], RZ ;  /* 0x000408ff01007387 */ /* 0x0003e20000100800 */
[----:B------:R-:W-:-:S02]  /*3120*/  CS2R R36, SRZ ;  /* 0x0000000000247805 */ /* 0x000fc4000001ff00 */
        /* <DEDUP_REMOVED lines=75> */
[----:B------:R-:W-:Y:S01]  /*35e0*/  CS2R R150, SRZ ;  /* 0x0000000000967805 */ /* 0x000fe2000001ff00 */
[----:B------:R-:W-:Y:S01]  /*35f0*/  UMOV UR56, URZ ;  /* 0x0000003f00387c82 */ /* 0x000fe20008000000 */
[----:B-1----:R-:W-:Y:S01]  /*3600*/  UMOV UR15, URZ ;  /* 0x0000003f000f7c82 */ /* 0x002fe20008000000 */
        /* <DEDUP_REMOVED lines=361> */
[----:B--2---:R1:W-:Y:S02]  /*4ca0*/  STL [R1+0x1fc], RZ ;  /* 0x0001fcff01007387 */ /* 0x0043e40000100800 */
.L_x_49:
[----:B------:R-:W-:Y:S01]  /*4cb0*/  BAR.SYNC.DEFER_BLOCKING 0x0 ;  /* 0x0000000000007b1d */ /* 0x000fe20000010000 */
[----:B------:R-:W-:Y:S01]  /*4cc0*/  ULEA UR20, UR56, UR59, 0x3 ;  /* 0x0000003b38147291 */ /* 0x000fe2000f8e183f */
[----:B---3--:R-:W-:Y:S01]  /*4cd0*/  @!P1 IMAD.MOV.U32 R2, RZ, RZ, 0x20000 ;  /* 0x00020000ff029424 */ /* 0x008fe200078e00ff */
[----:B------:R-:W-:Y:S01]  /*4ce0*/  ELECT P0, URZ, PT ;  /* 0x00000000003f782f */ /* 0x000fe20003800000 */
[----:B------:R-:W-:-:S03]  /*4cf0*/  ULEA UR18, UR56, UR59, 0x10 ;  /* 0x0000003b38127291 */ /* 0x000fc6000f8e803f */
[----:B------:R-:W-:Y:S01]  /*4d00*/  ISETP.LT.U32.AND P0, PT, R3, 0x40, P0 ;  /* 0x000000400300780c */ /* 0x000fe20000701070 */
[----:B------:R-:W-:Y:S02]  /*4d10*/  ULOP3.LUT UR10, UR57, 0x1, URZ, 0xc0, !UPT ;  /* 0x00000001390a7892 */ /* 0x000fe4000f8ec03f */
[----:B------:R-:W-:Y:S02]  /*4d20*/  UIADD3 UR9, UR20, 0x80000, URZ ;  /* 0x0008000014097890 */ /* 0x000fe4000fffe03f */
[----:B------:R-:W-:Y:S02]  /*4d30*/  ULEA UR8, UR10, UR18, 0xf ;  /* 0x000000120a087291 */ /* 0x000fe4000f8e783f */
[----:B------:R-:W-:Y:S02]  /*4d40*/  ULEA UR10, UR10, UR15, 0x6 ;  /* 0x0000000f0a0a7291 */ /* 0x000fe4000f8e303f */
[----:B------:R-:W-:Y:S02]  /*4d50*/  ULOP3.LUT UR12, UR57, 0x3, URZ, 0xc0, !UPT ;  /* 0x00000003390c7892 */ /* 0x000fe4000f8ec03f */
[----:B------:R-:W-:-:S02]  /*4d60*/  UIADD3 UR19, UR18, 0x40000, URZ ;  /* 0x0004000012137890 */ /* 0x000fc4000fffe03f */
[----:B------:R-:W-:Y:S01]  /*4d70*/  VOTEU.ANY UP0, P0 ;  /* 0x00000000003f7886 */ /* 0x000fe20000000100 */
[----:B------:R-:W-:Y:S01]  /*4d80*/  VOTEU.ANY UP1, P0 ;  /* 0x00000000003f7886 */ /* 0x000fe20000020100 */
[----:B------:R-:W-:Y:S01]  /*4d90*/  ULEA UR14, UR12, UR58, 0x6 ;  /* 0x0000003a0c0e7291 */ /* 0x000fe2000f8e303f */
[----:B------:R2:W-:Y:S01]  /*4da0*/  @!P1 SYNCS.ARRIVE.TRANS64 RZ, [UR20+0x80000], R2 ;  /* 0x08000002ffff99a7 */ /* 0x0005e20008000014 */
[----:B------:R3:W-:Y:S06]  /*4db0*/  MEMBAR.ALL.CTA ;  /* 0x0000000000007992 */ /* 0x0007ec0000008000 */
[----:B---3--:R-:W3:Y:S01]  /*4dc0*/  FENCE.VIEW.ASYNC.S ;  /* 0x00000000000073c6 */ /* 0x008ee20000000000 */
[----:B------:R-:W-:Y:S01]  /*4dd0*/  @UP0 UMOV UR16, UR4 ;  /* 0x0000000400100c82 */ /* 0x000fe20008000000 */
[----:B------:R-:W-:Y:S01]  /*4de0*/  @UP0 UMOV UR17, UR5 ;  /* 0x0000000500110c82 */ /* 0x000fe20008000000 */
[----:B------:R-:W-:Y:S01]  /*4df0*/  ULEA UR12, UR12, UR19, 0xe ;  /* 0x000000130c0c7291 */ /* 0x000fe2000f8e703f */
[----:B------:R-:W-:Y:S01]  /*4e00*/  UMOV UR13, UR9 ;  /* 0x00000009000d7c82 */ /* 0x000fe20008000000 */
[----:B------:R-:W-:Y:S01]  /*4e10*/  USHF.R.U32.HI UR19, URZ, 0x4, UR19 ;  /* 0x000000043f137899 */ /* 0x000fe20008011613 */
[----:B--2---:R-:W-:Y:S01]  /*4e20*/  SHF.L.U32 R2, R0, 0x1f, RZ ;  /* 0x0000001f00027819 */ /* 0x004fe200000006ff */
[----:B------:R-:W-:-:S02]  /*4e30*/  USHF.R.U32.HI UR40, URZ, 0x4, UR18 ;  /* 0x000000043f287899 */ /* 0x000fc40008011612 */
[----:B------:R-:W-:Y:S02]  /*4e40*/  USGXT.U32 UR18, UR19, 0xe ;  /* 0x0000000e1312789a */ /* 0x000fe40008000000 */
[----:B------:R-:W-:Y:S02]  /*4e50*/  USGXT.U32 UR40, UR40, 0xe ;  /* 0x0000000e2828789a */ /* 0x000fe40008000000 */
[----:B------:R-:W-:Y:S01]  /*4e60*/  ULOP3.LUT UR42, UR18, 0x4000000, URZ, 0xfc, !UPT ;  /* 0x04000000122a7892 */ /* 0x000fe2000f8efc3f */
[----:B---3--:R-:W-:Y:S06]  /*4e70*/  BAR.SYNC.DEFER_BLOCKING 0x0 ;  /* 0x0000000000007b1d */ /* 0x008fec0000010000 */
[----:B------:R2:W-:Y:S02]  /*4e80*/  @UP1 UTMALDG.2D [UR8], [UR16] ;  /* 0x00000008100015b4 */ /* 0x0005e40008008000 */
[----:B------:R-:W-:Y:S06]  /*4e90*/  BAR.SYNC.DEFER_BLOCKING 0x0 ;  /* 0x0000000000007b1d */ /* 0x000fec0000010000 */
[----:B------:R2:W-:Y:S02]  /*4ea0*/  UTMALDG.2D [UR12], [UR6] ;  /* 0x0000000c060075b4 */ /* 0x0005e40008008000 */
[----:B------:R-:W-:Y:S06]  /*4eb0*/  BAR.SYNC.DEFER_BLOCKING 0x0 ;  /* 0x0000000000007b1d */ /* 0x000fec0000010000 */
[----:B------:R-:W3:Y:S02]  /*4ec0*/  SYNCS.PHASECHK.TRANS64.TRYWAIT P0, [UR20+0x80000], R2 ;  /* 0x08000002ff0075a7 */ /* 0x000ee40008000154 */
[----:B--23--:R-:W-:Y:S05]  /*4ed0*/  @!P0 BRA `(.L_x_48) ;  /* 0x0000006c00f08947 */ /* 0x00cfea0003800000 */
.L_x_50:
[----:B------:R-:W-:Y:S01]  /*4ee0*/  STL.64 [R1+0x6c8], R150 ;  /* 0x0006c89601007387 */ /* 0x000fe20000100a00 */
[----:B------:R-:W-:Y:S01]  /*4ef0*/  UMOV UR41, 0x40000040 ;  /* 0x4000004000297882 */ /* 0x000fe20000000000 */
[----:B------:R-:W-:Y:S01]  /*4f00*/  UMOV UR43, 0x40000040 ;  /* 0x40000040002b7882 */ /* 0x000fe20000000000 */
[----:B------:R-:W-:Y:S01]  /*4f10*/  UIADD3 UR44, UP0, UR40, 0x2, URZ ;  /* 0x00000002282c7890 */ /* 0x000fe2000ff1e03f */
[----:B------:R-:W-:Y:S01]  /*4f20*/  STL.64 [R1+0x6c0], R148 ;  /* 0x0006c09401007387 */ /* 0x000fe20000100a00 */
[----:B------:R-:W-:Y:S01]  /*4f30*/  UIADD3 UR46, UP1, UR18, 0x4000080, URZ ;  /* 0x04000080122e7890 */ /* 0x000fe2000ff3e03f */
[----:B------:R-:W2:Y:S02]  /*4f40*/  LDC R2, c[0x0][0x230] ;  /* 0x00008c00ff027b82 */ /* 0x000ea40000000800 */
[----:B------:R-:W-:Y:S04]  /*4f50*/  STL.64 [R1+0x6b8], R146 ;  /* 0x0006b89201007387 */ /* 0x000fe80000100a00 */
        /* <DEDUP_REMOVED lines=10> */
[----:B------:R3:W-:Y:S04]  /*5000*/  STL.64 [R1+0x660], R124 ;  /* 0x0006607c01007387 */ /* 0x0007e80000100a00 */
[----:B---3--:R-:W3:Y:S04]  /*5010*/  LDL.LU.64 R124, [R1+0x400] ;  /* 0x00040000017c7983 */ /* 0x008ee80000300a00 */
[----:B------:R-:W3:Y:S04]  /*5020*/  LDL.LU.64 R126, [R1+0x408] ;  /* 0x00040800017e7983 */ /* 0x000ee80000300a00 */
        /* <DEDUP_REMOVED lines=61> */
[----:B------:R-:W3:Y:S01]  /*5400*/  LDL.LU.64 R250, [R1+0x5f8] ;  /* 0x0005f80001fa7983 */ /* 0x000ee20000300a00 */
[----:B------:R-:W-:Y:S01]  /*5410*/  UMOV UR8, URZ ;  /* 0x0000003f00087c82 */ /* 0x000fe20008000000 */
[----:B------:R-:W-:Y:S01]  /*5420*/  UMOV UR9, URZ ;  /* 0x0000003f00097c82 */ /* 0x000fe20008000000 */
[----:B------:R-:W-:-:S02]  /*5430*/  UIADD3.X UR45, UR8, 0x40000040, URZ, UP0, !UPT ;  /* 0x40000040082d7890 */ /* 0x000fc400087fe43f */
[----:B------:R-:W-:Y:S02]  /*5440*/  UIADD3.X UR47, UR9, 0x40000040, URZ, UP1, !UPT ;  /* 0x40000040092f7890 */ /* 0x000fe40008ffe43f */
[----:B------:R-:W-:Y:S02]  /*5450*/  UIADD3.64 UR36, UR44, 0x2, URZ ;  /* 0x000000022c247897 */ /* 0x000fe4000fffe03f */
[----:B------:R-:W-:Y:S02]  /*5460*/  UIADD3.64 UR38, UR46, 0x80, URZ ;  /* 0x000000802e267897 */ /* 0x000fe4000fffe03f */
[----:B------:R-:W-:Y:S02]  /*5470*/  UIADD3.64 UR32, UR44, 0x4, URZ ;  /* 0x000000042c207897 */ /* 0x000fe4000fffe03f */
[----:B------:R-:W-:Y:S02]  /*5480*/  UIADD3.64 UR34, UR46, 0x100, URZ ;  /* 0x000001002e227897 */ /* 0x000fe4000fffe03f */
[----:B------:R-:W-:-:S02]  /*5490*/  UIADD3.64 UR28, UR44, 0x7fe, URZ ;  /* 0x000007fe2c1c7897 */ /* 0x000fc4000fffe03f */
[----:B------:R-:W-:Y:S02]  /*54a0*/  UIADD3.64 UR30, UR46, 0x180, URZ ;  /* 0x000001802e1e7897 */ /* 0x000fe4000fffe03f */
[----:B------:R-:W-:Y:S02]  /*54b0*/  UIADD3.64 UR24, UR44, 0x800, URZ ;  /* 0x000008002c187897 */ /* 0x000fe4000fffe03f */
[----:B------:R-:W-:Y:S02]  /*54c0*/  UIADD3.64 UR26, UR46, 0x200, URZ ;  /* 0x000002002e1a7897 */ /* 0x000fe4000fffe03f */
[----:B------:R-:W-:Y:S02]  /*54d0*/  UIADD3.64 UR20, UR44, 0x802, URZ ;  /* 0x000008022c147897 */ /* 0x000fe4000fffe03f */
[----:B------:R-:W-:Y:S02]  /*54e0*/  UIADD3.64 UR22, UR46, 0x280, URZ ;  /* 0x000002802e167897 */ /* 0x000fe4000fffe03f */
[----:B------:R-:W-:-:S02]  /*54f0*/  UIADD3.64 UR16, UR44, 0x804, URZ ;  /* 0x000008042c107897 */ /* 0x000fc4000fffe03f */
[----:B------:R-:W-:Y:S01]  /*5500*/  UIADD3.64 UR18, UR46, 0x300, URZ ;  /* 0x000003002e127897 */ /* 0x000fe2000fffe03f */
[----:B---3--:R-:W-:-:S06]  /*5510*/  WARPGROUP.ARRIVE ;  /* 0x00000000000079c5 */ /* 0x008fcc0000000000 */
[----:B------:R-:W-:Y:S03]  /*5520*/  HGMMA.64x256x16.F32 R124, gdesc[UR40].tnspB, R124, gsb0 ;  /* 0x43e00000287c79f0 */ /* 0x000fe6000800087c */
[----:B------:R-:W-:Y:S02]  /*5530*/  WARPGROUP.DEPBAR.LE gsb0, 0x0 ;  /* 0x00008000000079c5 */ /* 0x000fe40000010000 */
[----:B------:R-:W-:-:S15]  /*5540*/  WARPGROUP.ARRIVE ;  /* 0x00000000000079c5 */ /* 0x000fde0000000000 */
[----:B------:R-:W-:-:S08]  /*5550*/  NOP ;  /* 0x0000000000007918 */ /* 0x000fd00000000000 */
        /* <DEDUP_REMOVED lines=26> */
[----:B------:R3:W-:Y:S04]  /*5700*/  STL.64 [R1+0x400], R124 ;  /* 0x0004007c01007387 */ /* 0x0007e80000100a00 */
        /* <DEDUP_REMOVED lines=63> */
[----:B---3--:R-:W3:Y:S04]  /*5b00*/  LDL.LU.64 R124, [R1] ;  /* 0x00000000017c7983 */ /* 0x008ee80000300a00 */
[----:B-----5:R-:W5:Y:S04]  /*5b10*/  LDL.LU.64 R126, [R1+0x8] ;  /* 0x00000800017e7983 */ /* 0x020f680000300a00 */
[----:B-1----:R-:W3:Y:S04]  /*5b20*/  LDL.LU.64 R128, [R1+0x10] ;  /* 0x0000100001807983 */ /* 0x002ee80000300a00 */
[----:B----4-:R-:W4:Y:S04]  /*5b30*/  LDL.LU.64 R130, [R1+0x18] ;  /* 0x0000180001827983 */ /* 0x010f280000300a00 */
[----:B--2---:R-:W2:Y:S04]  /*5b40*/  LDL.LU.64 R132, [R1+0x20] ;  /* 0x0000200001847983 */ /* 0x004ea80000300a00 */
[----:B------:R-:W5:Y:S04]  /*5b50*/  LDL.LU.64 R134, [R1+0x28] ;  /* 0x0000280001867983 */ /* 0x000f680000300a00 */
[----:B------:R-:W3:Y:S04]  /*5b60*/  LDL.LU.64 R136, [R1+0x30] ;  /* 0x0000300001887983 */ /* 0x000ee80000300a00 */
[----:B------:R-:W4:Y:S04]  /*5b70*/  LDL.LU.64 R138, [R1+0x38] ;  /* 0x00003800018a7983 */ /* 0x000f280000300a00 */
[----:B------:R-:W2:Y:S04]  /*5b80*/  LDL.LU.64 R140, [R1+0x40] ;  /* 0x00004000018c7983 */ /* 0x000ea80000300a00 */
[----:B------:R-:W5:Y:S04]  /*5b90*/  LDL.LU.64 R142, [R1+0x48] ;  /* 0x00004800018e7983 */ /* 0x000f680000300a00 */
[----:B------:R-:W3:Y:S04]  /*5ba0*/  LDL.LU.64 R144, [R1+0x50] ;  /* 0x0000500001907983 */ /* 0x000ee80000300a00 */
[----:B------:R-:W4:Y:S04]  /*5bb0*/  LDL.LU.64 R146, [R1+0x58] ;  /* 0x0000580001927983 */ /* 0x000f280000300a00 */
[----:B------:R-:W2:Y:S04]  /*5bc0*/  LDL.LU.64 R148, [R1+0x60] ;  /* 0x0000600001947983 */ /* 0x000ea80000300a00 */
[----:B------:R-:W5:Y:S04]  /*5bd0*/  LDL.LU.64 R150, [R1+0x68] ;  /* 0x0000680001967983 */ /* 0x000f680000300a00 */
[----:B-----5:R-:W-:Y:S04]  /*5be0*/  STL.64 [R1+0x8c8], R150 ;  /* 0x0008c89601007387 */ /* 0x020fe80000100a00 */
[----:B--2---:R-:W-:Y:S04]  /*5bf0*/  STL.64 [R1+0x8c0], R148 ;  /* 0x0008c09401007387 */ /* 0x004fe80000100a00 */
[----:B----4-:R-:W-:Y:S04]  /*5c00*/  STL.64 [R1+0x8b8], R146 ;  /* 0x0008b89201007387 */ /* 0x010fe80000100a00 */
[----:B---3--:R-:W-:Y:S04]  /*5c10*/  STL.64 [R1+0x8b0], R144 ;  /* 0x0008b09001007387 */ /* 0x008fe80000100a00 */
        /* <DEDUP_REMOVED lines=60> */
[----:B-1----:R-:W2:Y:S04]  /*5fe0*/  LDL.LU.64 R24, [R1+0x200] ;  /* 0x0002000001187983 */ /* 0x002ea80000300a00 */
[----:B------:R-:W2:Y:S04]  /*5ff0*/  LDL.LU.64 R26, [R1+0x208] ;  /* 0x00020800011a7983 */ /* 0x000ea80000300a00 */
        /* <DEDUP_REMOVED lines=61> */
[----:B------:R-:W2:Y:S01]  /*63d0*/  LDL.LU.64 R150, [R1+0x3f8] ;  /* 0x0003f80001967983 */ /* 0x000ea20000300a00 */
[----:B------:R-:W-:-:S02]  /*63e0*/  UIADD3.64 UR40, UR44, 0x1fe, URZ ;  /* 0x000001fe2c287897 */ /* 0x000fc4000fffe03f */
[----:B------:R-:W-:Y:S01]  /*63f0*/  UIADD3.64 UR48, UR44, 0x200, URZ ;  /* 0x000002002c307897 */ /* 0x000fe2000fffe03f */
[----:B------:R-:W3:Y:S01]  /*6400*/  LDL.LU.64 R152, [R1+0x70] ;  /* 0x0000700001987983 */ /* 0x000ee20000300a00 */
[----:B------:R-:W-:Y:S01]  /*6410*/  UMOV UR50, UR46 ;  /* 0x0000002e00327c82 */ /* 0x000fe20008000000 */
[----:B------:R-:W-:Y:S01]  /*6420*/  UMOV UR51, UR47 ;  /* 0x0000002f00337c82 */ /* 0x000fe20008000000 */
[----:B------:R-:W-:Y:S01]  /*6430*/  UIADD3.64 UR36, UR44, 0x202, URZ ;  /* 0x000002022c247897 */ /* 0x000fe2000fffe03f */
[----:B------:R-:W3:Y:S01]  /*6440*/  LDL.LU.64 R154, [R1+0x78] ;  /* 0x00007800019a7983 */ /* 0x000ee20000300a00 */
[----:B------:R-:W-:Y:S02]  /*6450*/  UIADD3.64 UR32, UR44, 0x204, URZ ;  /* 0x000002042c207897 */ /* 0x000fe4000fffe03f */
[----:B------:R-:W-:Y:S01]  /*6460*/  UIADD3.64 UR28, UR44, 0x9fe, URZ ;  /* 0x000009fe2c1c7897 */ /* 0x000fe2000fffe03f */
[----:B------:R-:W3:Y:S01]  /*6470*/  LDL.LU.64 R156, [R1+0x80] ;  /* 0x00008000019c7983 */ /* 0x000ee20000300a00 */
[----:B------:R-:W-:-:S02]  /*6480*/  UIADD3.64 UR24, UR44, 0xa00, URZ ;  /* 0x00000a002c187897 */ /* 0x000fc4000fffe03f */
[----:B------:R-:W-:Y:S01]  /*6490*/  UIADD3.64 UR20, UR44, 0xa02, URZ ;  /* 0x00000a022c147897 */ /* 0x000fe2000fffe03f */
[----:B------:R-:W3:Y:S01]  /*64a0*/  LDL.LU.64 R158, [R1+0x88] ;  /* 0x00008800019e7983 */ /* 0x000ee20000300a00 */
[----:B------:R-:W-:-:S03]  /*64b0*/  UIADD3.64 UR16, UR44, 0xa04, URZ ;  /* 0x00000a042c107897 */ /* 0x000fc6000fffe03f */
        /* <DEDUP_REMOVED lines=46> */
[----:B--2---:R-:W-:-:S06]  /*67a0*/  WARPGROUP.ARRIVE ;  /* 0x00000000000079c5 */ /* 0x004fcc0000000000 */
        /* <DEDUP_REMOVED lines=94> */
[----:B-1----:R-:W3:Y:S04]  /*6d90*/  LDL.LU.64 R150, [R1+0x8c8] ;  /* 0x0008c80001967983 */ /* 0x002ee80000300a00 */
        /* <DEDUP_REMOVED lines=13> */
[----:B------:R-:W-:-:S02]  /*6e70*/  UIADD3.64 UR40, UR44, 0x3fe, URZ ;  /* 0x000003fe2c287897 */ /* 0x000fc4000fffe03f */
[----:B------:R-:W-:Y:S01]  /*6e80*/  UIADD3.64 UR48, UR44, 0x400, URZ ;  /* 0x000004002c307897 */ /* 0x000fe2000fffe03f */
[----:B------:R-:W2:Y:S01]  /*6e90*/  LDL.LU.64 R122, [R1+0x858] ;  /* 0x00085800017a7983 */ /* 0x000ea20000300a00 */
[----:B------:R-:W-:Y:S01]  /*6ea0*/  UMOV UR50, UR46 ;  /* 0x0000002e00327c82 */ /* 0x000fe20008000000 */
[----:B------:R-:W-:Y:S01]  /*6eb0*/  UMOV UR51, UR47 ;  /* 0x0000002f00337c82 */ /* 0x000fe20008000000 */
[----:B------:R-:W-:Y:S01]  /*6ec0*/  UIADD3.64 UR36, UR44, 0x402, URZ ;  /* 0x000004022c247897 */ /* 0x000fe2000fffe03f */
[----:B------:R-:W2:Y:S01]  /*6ed0*/  LDL.LU.64 R120, [R1+0x850] ;  /* 0x0008500001787983 */ /* 0x000ea20000300a00 */
[----:B------:R-:W-:Y:S02]  /*6ee0*/  UIADD3.64 UR32, UR44, 0x404, URZ ;  /* 0x000004042c207897 */ /* 0x000fe4000fffe03f */
[----:B------:R-:W-:Y:S01]  /*6ef0*/  UIADD3.64 UR28, UR44, 0xbfe, URZ ;  /* 0x00000bfe2c1c7897 */ /* 0x000fe2000fffe03f */
[----:B------:R-:W2:Y:S01]  /*6f00*/  LDL.LU.64 R118, [R1+0x848] ;  /* 0x0008480001767983 */ /* 0x000ea20000300a00 */
[----:B------:R-:W-:-:S02]  /*6f10*/  UIADD3.64 UR24, UR44, 0xc00, URZ ;  /* 0x00000c002c187897 */ /* 0x000fc4000fffe03f */
[----:B------:R-:W-:Y:S01]  /*6f20*/  UIADD3.64 UR20, UR44, 0xc02, URZ ;  /* 0x00000c022c147897 */ /* 0x000fe2000fffe03f */
[----:B------:R-:W2:Y:S01]  /*6f30*/  LDL.LU.64 R116, [R1+0x840] ;  /* 0x0008400001747983 */ /* 0x000ea20000300a00 */
[----:B------:R-:W-:-:S03]  /*6f40*/  UIADD3.64 UR16, UR44, 0xc04, URZ ;  /* 0x00000c042c107897 */ /* 0x000fc6000fffe03f */
        /* <DEDUP_REMOVED lines=77> */
[----:B------:R-:W-:Y:S04]  /*7420*/  STL.64 [R1], R124 ;  /* 0x0000007c01007387 */ /* 0x000fe80000100a00 */
        /* <DEDUP_REMOVED lines=78> */
[----:B------:R-:W-:Y:S02]  /*7910*/  UIADD3.64 UR36, UR44, 0x602, URZ ;  /* 0x000006022c247897 */ /* 0x000fe4000fffe03f */
[----:B------:R-:W-:Y:S02]  /*7920*/  UIADD3.64 UR32, UR44, 0x604, URZ ;  /* 0x000006042c207897 */ /* 0x000fe4000fffe03f */
[----:B------:R-:W-:Y:S02]  /*7930*/  UIADD3.64 UR28, UR44, 0xdfe, URZ ;  /* 0x00000dfe2c1c7897 */ /* 0x000fe4000fffe03f */
[----:B------:R-:W-:Y:S02]  /*7940*/  UIADD3.64 UR24, UR44, 0xe00, URZ ;  /* 0x00000e002c187897 */ /* 0x000fe4000fffe03f */
[----:B------:R-:W-:Y:S02]  /*7950*/  UIADD3.64 UR20, UR44, 0xe02, URZ ;  /* 0x00000e022c147897 */ /* 0x000fe4000fffe03f */
[----:B------:R-:W-:-:S02]  /*7960*/  UIADD3.64 UR16, UR44, 0xe04, URZ ;  /* 0x00000e042c107897 */ /* 0x000fc4000fffe03f */
[----:B------:R-:W-:Y:S02]  /*7970*/  UIADD3 UR15, UR15, 0x80, URZ ;  /* 0x000000800f0f7890 */ /* 0x000fe4000fffe03f */
[----:B------:R-:W-:-:S04]  /*7980*/  UIADD3 UR56, UR56, 0x1, URZ ;  /* 0x0000000138387890 */ /* 0x000fc8000fffe03f */
[----:B------:R-:W-:Y:S01]  /*7990*/  ISETP.LE.AND P0, PT, R2, UR15, PT ;  /* 0x0000000f02007c0c */ /* 0x000fe2000bf03270 */
[----:B------:R-:W-:-:S04]  /*79a0*/  UISETP.NE.U32.AND UP0, UPT, UR56, 0x4, UPT ;  /* 0x000000043800788c */ /* 0x000fc8000bf05070 */
[----:B------:R-:W-:Y:S02]  /*79b0*/  USEL UR8, URZ, 0x1, UP0 ;  /* 0x000000013f087887 */ /* 0x000fe40008000000 */
[----:B------:R-:W-:-:S04]  /*79c0*/  USEL UR56, UR56, URZ, UP0 ;  /* 0x0000003f38387287 */ /* 0x000fc80008000000 */
[----:B------:R-:W-:Y:S01]  /*79d0*/  LOP3.LUT R0, R0, UR8, RZ, 0x3c, !PT ;  /* 0x0000000800007c12 */ /* 0x000fe2000f8e3cff */
[----:B--2---:R-:W-:-:S06]  /*79e0*/  WARPGROUP.ARRIVE ;  /* 0x00000000000079c5 */ /* 0x004fcc0000000000 */
[----:B------:R-:W-:Y:S01]  /*79f0*/  HGMMA.64x256x16.F32 R24, gdesc[UR40].tnspB, R24, gsb0 ;  /* 0x43e00000281879f0 */ /* 0x000fe20008000818 */
[----:B------:R-:W-:Y:S01]  /*7a00*/  UIADD3.64 UR40, UR44, 0x600, URZ ;  /* 0x000006002c287897 */ /* 0x000fe2000fffe03f */
[----:B------:R-:W-:Y:S01]  /*7a10*/  UMOV UR42, UR46 ;  /* 0x0000002e002a7c82 */ /* 0x000fe20008000000 */
[----:B------:R-:W-:Y:S01]  /*7a20*/  UMOV UR43, UR47 ;  /* 0x0000002f002b7c82 */ /* 0x000fe20008000000 */
[----:B------:R-:W-:Y:S02]  /*7a30*/  WARPGROUP.DEPBAR.LE gsb0, 0x0 ;  /* 0x00008000000079c5 */ /* 0x000fe40000010000 */
[----:B------:R-:W-:-:S15]  /*7a40*/  WARPGROUP.ARRIVE ;  /* 0x00000000000079c5 */ /* 0x000fde0000000000 */
[----:B------:R-:W-:-:S07]  /*7a50*/  NOP ;  /* 0x0000000000007918 */ /* 0x000fce0000000000 */
        /* <DEDUP_REMOVED lines=26> */
[----:B---3--:R-:W-:Y:S05]  /*7c00*/  @!P0 BRA `(.L_x_49) ;  /* 0xffffffd000288947 */ /* 0x008fea000383ffff */
.L_x_47:
[----:B------:R-:W5:Y:S04]  /*7c10*/  LDL.LU R156, [R1+0x444] ;  /* 0x00044400019c7983 */ /* 0x000f680000300800 */
[----:B------:R-:W2:Y:S04]  /*7c20*/  LDL.LU R155, [R1+0x440] ;  /* 0x00044000019b7983 */ /* 0x000ea80000300800 */
        /* <DEDUP_REMOVED lines=15> */
[----:B----4-:R-:W4:Y:S04]  /*7d20*/  LDL.LU R7, [R1+0x560] ;  /* 0x0005600001077983 */ /* 0x010f280000300800 */
[----:B------:R-:W4:Y:S04]  /*7d30*/  LDL.LU R16, [R1+0x4e4] ;  /* 0x0004e40001107983 */ /* 0x000f280000300800 */
[----:B------:R-:W4:Y:S04]  /*7d40*/  LDL.LU R15, [R1+0x4e0] ;  /* 0x0004e000010f7983 */ /* 0x000f280000300800 */
[----:B------:R-:W4:Y:S04]  /*7d50*/  LDL.LU R14, [R1+0x4f4] ;  /* 0x0004f400010e7983 */ /* 0x000f280000300800 */
[----:B------:R-:W4:Y:S04]  /*7d60*/  LDL.LU R13, [R1+0x4f0] ;  /* 0x0004f000010d7983 */ /* 0x000f280000300800 */
[----:B------:R-:W4:Y:S04]  /*7d70*/  LDL.LU R6, [R1+0x574] ;  /* 0x0005740001067983 */ /* 0x000f280000300800 */
[----:B------:R-:W4:Y:S04]  /*7d80*/  LDL.LU R5, [R1+0x570] ;  /* 0x0005700001057983 */ /* 0x000f280000300800 */
[----:B------:R-:W4:Y:S04]  /*7d90*/  LDL.LU R4, [R1+0x5c4] ;  /* 0x0005c40001047983 */ /* 0x000f280000300800 */
[----:B-1-3--:R-:W3:Y:S04]  /*7da0*/  LDL.LU R2, [R1+0x5c0] ;  /* 0x0005c00001027983 */ /* 0x00aee80000300800 */
[----:B------:R-:W5:Y:S04]  /*7db0*/  LDL.LU R158, [R1+0x404] ;  /* 0x00040400019e7983 */ /* 0x000f680000300800 */
[----:B------:R-:W5:Y:S04]  /*7dc0*/  LDL.LU R157, [R1+0x400] ;  /* 0x00040000019d7983 */ /* 0x000f680000300800 */
[----:B------:R1:W-:Y:S04]  /*7dd0*/  STL [R1+0x7dc], R56 ;  /* 0x0007dc3801007387 */ /* 0x0003e80000100800 */
[----:B------:R1:W-:Y:S04]  /*7de0*/  STL [R1+0x7d8], R57 ;  /* 0x0007d83901007387 */ /* 0x0003e80000100800 */
[----:B------:R-:W-:Y:S04]  /*7df0*/  STL [R1+0x7d4], R58 ;  /* 0x0007d43a01007387 */ /* 0x000fe80000100800 */
        /* <DEDUP_REMOVED lines=71> */
[----:B------:R-:W-:Y:S01]  /*8270*/  STL [R1+0x6b4], R130 ;  /* 0x0006b48201007387 */ /* 0x000fe20000100800 */
[----:B-----5:R-:W-:-:S03]  /*8280*/  F2FP.F16.F32.PACK_AB R0, R158, R157 ;  /* 0x0000009d9e00723e */ /* 0x020fc600000000ff */
        /* <DEDUP_REMOVED lines=19> */
[----:B------:R5:W-:Y:S04]  /*83c0*/  STL [R1+0x664], R150 ;  /* 0x0006649601007387 */ /* 0x000be80000100800 */
[----:B------:R3:W-:Y:S04]  /*83d0*/  STL [R1+0x660], R151 ;  /* 0x0006609701007387 */ /* 0x0007e80000100800 */
[----:B------:R3:W-:Y:S04]  /*83e0*/  STL [R1+0x650], R0 ;  /* 0x0006500001007387 */ /* 0x0007e80000100800 */
[----:B------:R-:W5:Y:S04]  /*83f0*/  LDL.LU R202, [R1+0x40c] ;  /* 0x00040c0001ca7983 */ /* 0x000f680000300800 */
[----:B------:R-:W5:Y:S04]  /*8400*/  LDL.LU R201, [R1+0x408] ;  /* 0x0004080001c97983 */ /* 0x000f680000300800 */
[----:B------:R-:W3:Y:S04]  /*8410*/  LDL.LU R200, [R1+0x414] ;  /* 0x0004140001c87983 */ /* 0x000ee80000300800 */
        /* <DEDUP_REMOVED lines=10> */
[----:B------:R-:W3:Y:S01]  /*84c0*/  LDL.LU R189, [R1+0x438] ;  /* 0x0004380001bd7983 */ /* 0x000ee20000300800 */
[----:B------:R-:W-:-:S02]  /*84d0*/  IMAD.MOV.U32 R188, RZ, RZ, R156 ;  /* 0x000000ffffbc7224 */ /* 0x000fc400078e009c */
[----:B--2---:R-:W-:Y:S01]  /*84e0*/  IMAD.MOV.U32 R187, RZ, RZ, R155 ;  /* 0x000000ffffbb7224 */ /* 0x004fe200078e009b */
[----:B------:R-:W2:Y:S04]  /*84f0*/  LDL.LU R186, [R1+0x44c] ;  /* 0x00044c0001ba7983 */ /* 0x000ea80000300800 */
[----:B------:R-:W2:Y:S01]  /*8500*/  LDL.LU R185, [R1+0x448] ;  /* 0x0004480001b97983 */ /* 0x000ea20000300800 */
[----:B------:R-:W-:Y:S02]  /*8510*/  IMAD.MOV.U32 R184, RZ, RZ, R154 ;  /* 0x000000ffffb87224 */ /* 0x000fe400078e009a */
[----:B------:R-:W-:Y:S01]  /*8520*/  IMAD.MOV.U32 R183, RZ, RZ, R153 ;  /* 0x000000ffffb77224 */ /* 0x000fe200078e0099 */
[----:B------:R-:W2:Y:S04]  /*8530*/  LDL.LU R182, [R1+0x45c] ;  /* 0x00045c0001b67983 */ /* 0x000ea80000300800 */
[----:B------:R-:W2:Y:S01]  /*8540*/  LDL.LU R181, [R1+0x458] ;  /* 0x0004580001b57983 */ /* 0x000ea20000300800 */
[----:B------:R-:W-:-:S02]  /*8550*/  IMAD.MOV.U32 R180, RZ, RZ, R152 ;  /* 0x000000ffffb47224 */ /* 0x000fc400078e0098 */
[----:B------:R-:W-:Y:S01]  /*8560*/  IMAD.MOV.U32 R179, RZ, RZ, R23 ;  /* 0x000000ffffb37224 */ /* 0x000fe200078e0017 */
[----:B------:R-:W2:Y:S04]  /*8570*/  LDL.LU R178, [R1+0x46c] ;  /* 0x00046c0001b27983 */ /* 0x000ea80000300800 */
[----:B------:R-:W2:Y:S01]  /*8580*/  LDL.LU R177, [R1+0x468] ;  /* 0x0004680001b17983 */ /* 0x000ea20000300800 */
[----:B------:R-:W-:Y:S02]  /*8590*/  IMAD.MOV.U32 R176, RZ, RZ, R22 ;  /* 0x000000ffffb07224 */ /* 0x000fe400078e0016 */
[----:B------:R-:W-:Y:S01]  /*85a0*/  IMAD.MOV.U32 R175, RZ, RZ, R21 ;  /* 0x000000ffffaf7224 */ /* 0x000fe200078e0015 */
        /* <DEDUP_REMOVED lines=25> */
[----:B------:R-:W2:Y:S01]  /*8740*/  LDL.LU R21, [R1+0x4d8] ;  /* 0x0004d80001157983 */ /* 0x000ea20000300800 */
[----:B----4-:R-:W-:-:S02]  /*8750*/  IMAD.MOV.U32 R20, RZ, RZ, R16 ;  /* 0x000000ffff147224 */ /* 0x010fc400078e0010 */
[----:B------:R-:W-:Y:S01]  /*8760*/  IMAD.MOV.U32 R19, RZ, RZ, R15 ;  /* 0x000000ffff137224 */ /* 0x000fe200078e000f */
[----:B------:R-:W4:Y:S01]  /*8770*/  LDL.LU R18, [R1+0x4ec] ;  /* 0x0004ec0001127983 */ /* 0x000f220000300800 */
[----:B------:R-:W-:Y:S02]  /*8780*/  IMAD.MOV.U32 R16, RZ, RZ, R14 ;  /* 0x000000ffff107224 */ /* 0x000fe400078e000e */
[----:B------:R-:W-:Y:S01]  /*8790*/  IMAD.MOV.U32 R15, RZ, RZ, R13 ;  /* 0x000000ffff0f7224 */ /* 0x000fe200078e000d */
[----:B------:R-:W4:Y:S04]  /*87a0*/  LDL.LU R17, [R1+0x4e8] ;  /* 0x0004e80001117983 */ /* 0x000f280000300800 */
[----:B------:R-:W4:Y:S04]  /*87b0*/  LDL.LU R14, [R1+0x4fc] ;  /* 0x0004fc00010e7983 */ /* 0x000f280000300800 */
[----:B------:R-:W4:Y:S01]  /*87c0*/  LDL.LU R13, [R1+0x4f8] ;  /* 0x0004f800010d7983 */ /* 0x000f220000300800 */
[----:B-1----:R-:W-:-:S02]  /*87d0*/  F2FP.F16.F32.PACK_AB R56, R188, R187 ;  /* 0x000000bbbc38723e */ /* 0x002fc400000000ff */
[----:B------:R-:W-:Y:S01]  /*87e0*/  F2FP.F16.F32.PACK_AB R57, R184, R183 ;  /* 0x000000b7b839723e */ /* 0x000fe200000000ff */
[----:B------:R-:W-:Y:S01]  /*87f0*/  BAR.SYNC.DEFER_BLOCKING 0x0 ;  /* 0x0000000000007b1d */ /* 0x000fe20000010000 */
[----:B------:R-:W-:Y:S02]  /*8800*/  F2FP.F16.F32.PACK_AB R23, R152, R23 ;  /* 0x000000179817723e */ /* 0x000fe400000000ff */
[----:B------:R-:W-:-:S03]  /*8810*/  F2FP.F16.F32.PACK_AB R15, R16, R15 ;  /* 0x0000000f100f723e */ /* 0x000fc600000000ff */
[----:B------:R1:W-:Y:S01]  /*8820*/  STL [R1+0x630], R56 ;  /* 0x0006303801007387 */ /* 0x0003e20000100800 */
[----:B------:R-:W-:Y:S02]  /*8830*/  F2FP.F16.F32.PACK_AB R24, R25, R24 ;  /* 0x000000181918723e */ /* 0x000fe400000000ff */
[----:B------:R-:W-:Y:S02]  /*8840*/  F2FP.F16.F32.PACK_AB R32, R33, R32 ;  /* 0x000000202120723e */ /* 0x000fe400000000ff */
[----:B------:R-:W-:Y:S02]  /*8850*/  F2FP.F16.F32.PACK_AB R40, R41, R40 ;  /* 0x000000282928723e */ /* 0x000fe400000000ff */
[----:B------:R-:W-:Y:S01]  /*8860*/  F2FP.F16.F32.PACK_AB R48, R49, R48 ;  /* 0x000000303130723e */ /* 0x000fe200000000ff */
[----:B------:R-:W1:Y:S01]  /*8870*/  @!P1 SYNCS.CCTL.IV [UR59+0x80000] ;  /* 0x08000000ff0099b1 */ /* 0x000e62000800003b */
[----:B-----5:R-:W-:Y:S01]  /*8880*/  F2FP.F16.F32.PACK_AB R150, R202, R201 ;  /* 0x000000c9ca96723e */ /* 0x020fe200000000ff */
[----:B-1----:R-:W-:Y:S01]  /*8890*/  BAR.SYNC.DEFER_BLOCKING 0x0 ;  /* 0x0000000000007b1d */ /* 0x002fe20000010000 */
[----:B---3--:R-:W-:-:S02]  /*88a0*/  F2FP.F16.F32.PACK_AB R151, R200, R199 ;  /* 0x000000c7c897723e */ /* 0x008fc400000000ff */
[----:B------:R-:W-:Y:S02]  /*88b0*/  F2FP.F16.F32.PACK_AB R3, R198, R197 ;  /* 0x000000c5c603723e */ /* 0x000fe400000000ff */
[----:B------:R-:W-:Y:S01]  /*88c0*/  F2FP.F16.F32.PACK_AB R130, R196, R195 ;  /* 0x000000c3c482723e */ /* 0x000fe200000000ff */
[----:B------:R-:W1:Y:S01]  /*88d0*/  @!P1 SYNCS.CCTL.IV [UR59+0x80008] ;  /* 0x08000800ff0099b1 */ /* 0x000e62000800003b */
[----:B------:R-:W-:Y:S01]  /*88e0*/  F2FP.F16.F32.PACK_AB R131, R194, R193 ;  /* 0x000000c1c283723e */ /* 0x000fe200000000ff */
[----:B-1----:R-:W-:Y:S01]  /*88f0*/  BAR.SYNC.DEFER_BLOCKING 0x0 ;  /* 0x0000000000007b1d */ /* 0x002fe20000010000 */
[----:B------:R-:W-:Y:S02]  /*8900*/  F2FP.F16.F32.PACK_AB R132, R192, R191 ;  /* 0x000000bfc084723e */ /* 0x000fe400000000ff */
[----:B------:R-:W-:Y:S02]  /*8910*/  F2FP.F16.F32.PACK_AB R133, R190, R189 ;  /* 0x000000bdbe85723e */ /* 0x000fe400000000ff */
[----:B--2---:R-:W-:Y:S01]  /*8920*/  F2FP.F16.F32.PACK_AB R0, R186, R185 ;  /* 0x000000b9ba00723e */ /* 0x004fe200000000ff */
[----:B------:R-:W1:Y:S01]  /*8930*/  @!P1 SYNCS.CCTL.IV [UR59+0x80010] ;  /* 0x08001000ff0099b1 */ /* 0x000e62000800003b */
[----:B------:R-:W-:-:S03]  /*8940*/  F2FP.F16.F32.PACK_AB R56, R182, R181 ;  /* 0x000000b5b638723e */ /* 0x000fc600000000ff */
[----:B------:R2:W-:Y:S04]  /*8950*/  STL [R1+0x634], R0 ;  /* 0x0006340001007387 */ /* 0x0005e80000100800 */
[----:B------:R3:W-:Y:S04]  /*8960*/  STL [R1+0x638], R57 ;  /* 0x0006383901007387 */ /* 0x0007e80000100800 */
[----:B------:R5:W-:Y:S01]  /*8970*/  STL [R1+0x63c], R56 ;  /* 0x00063c3801007387 */ /* 0x000be20000100800 */
[----:B--2---:R-:W-:Y:S02]  /*8980*/  F2FP.F16.F32.PACK_AB R0, R180, R179 ;  /* 0x000000b3b400723e */ /* 0x004fe400000000ff */
[----:B------:R-:W-:-:S03]  /*8990*/  F2FP.F16.F32.PACK_AB R146, R172, R171 ;  /* 0x000000abac92723e */ /* 0x000fc600000000ff */
[----:B------:R2:W-:Y:S01]  /*89a0*/  STL [R1+0x620], R0 ;  /* 0x0006200001007387 */ /* 0x0005e20000100800 */
[----:B---3--:R-:W-:Y:S02]  /*89b0*/  F2FP.F16.F32.PACK_AB R57, R178, R177 ;  /* 0x000000b1b239723e */ /* 0x008fe400000000ff */
[----:B-----5:R-:W-:Y:S01]  /*89c0*/  F2FP.F16.F32.PACK_AB R56, R176, R175 ;  /* 0x000000afb038723e */ /* 0x020fe200000000ff */
[----:B-1----:R-:W-:Y:S01]  /*89d0*/  BAR.SYNC.DEFER_BLOCKING 0x0 ;  /* 0x0000000000007b1d */ /* 0x002fe20000010000 */
[----:B------:R-:W-:Y:S02]  /*89e0*/  F2FP.F16.F32.PACK_AB R147, R170, R169 ;  /* 0x000000a9aa93723e */ /* 0x000fe400000000ff */
[----:B--2---:R-:W-:-:S03]  /*89f0*/  F2FP.F16.F32.PACK_AB R0, R174, R173 ;  /* 0x000000adae00723e */ /* 0x004fc600000000ff */
[----:B------:R-:W-:Y:S01]  /*8a00*/  STL [R1+0x624], R57 ;  /* 0x0006243901007387 */ /* 0x000fe20000100800 */
[----:B------:R-:W-:-:S03]  /*8a10*/  F2FP.F16.F32.PACK_AB R148, R168, R167 ;  /* 0x000000a7a894723e */ /* 0x000fc600000000ff */
[----:B------:R-:W-:Y:S04]  /*8a20*/  STL [R1+0x628], R56 ;  /* 0x0006283801007387 */ /* 0x000fe80000100800 */
[----:B------:R1:W-:Y:S01]  /*8a30*/  STL [R1+0x62c], R0 ;  /* 0x00062c0001007387 */ /* 0x0003e20000100800 */
[----:B------:R-:W-:Y:S02]  /*8a40*/  F2FP.F16.F32.PACK_AB R149, R166, R165 ;  /* 0x000000a5a695723e */ /* 0x000fe400000000ff */
[----:B------:R-:W-:Y:S02]  /*8a50*/  F2FP.F16.F32.PACK_AB R126, R164, R163 ;  /* 0x000000a3a47e723e */ /* 0x000fe400000000ff */
[----:B------:R-:W-:Y:S02]  /*8a60*/  F2FP.F16.F32.PACK_AB R127, R162, R161 ;  /* 0x000000a1a27f723e */ /* 0x000fe400000000ff */
[----:B------:R-:W-:-:S02]  /*8a70*/  F2FP.F16.F32.PACK_AB R128, R160, R159 ;  /* 0x0000009fa080723e */ /* 0x000fc400000000ff */
[----:B------:R-:W-:Y:S02]  /*8a80*/  F2FP.F16.F32.PACK_AB R129, R158, R157 ;  /* 0x0000009d9e81723e */ /* 0x000fe400000000ff */
[----:B----4-:R-:W-:Y:S01]  /*8a90*/  F2FP.F16.F32.PACK_AB R17, R18, R17 ;  /* 0x000000111211723e */ /* 0x010fe200000000ff */
[----:B------:R-:W-:Y:S01]  /*8aa0*/  IMAD.MOV.U32 R178, RZ, RZ, R12 ;  /* 0x000000ffffb27224 */ /* 0x000fe200078e000c */
[----:B-1----:R-:W-:Y:S01]  /*8ab0*/  F2FP.F16.F32.PACK_AB R0, R156, R155 ;  /* 0x0000009b9c00723e */ /* 0x002fe200000000ff */
[----:B------:R-:W-:Y:S01]  /*8ac0*/  IMAD.MOV.U32 R177, RZ, RZ, R11 ;  /* 0x000000ffffb17224 */ /* 0x000fe200078e000b */
[----:B------:R-:W-:Y:S01]  /*8ad0*/  F2FP.F16.F32.PACK_AB R56, R154, R153 ;  /* 0x000000999a38723e */ /* 0x000fe200000000ff */
[----:B------:R-:W1:Y:S02]  /*8ae0*/  @!P1 SYNCS.CCTL.IV [UR59+0x80018] ;  /* 0x08001800ff0099b1 */ /* 0x000e64000800003b */
[----:B------:R2:W-:Y:S04]  /*8af0*/  STL [R1+0x4a0], R0 ;  /* 0x0004a00001007387 */ /* 0x0005e80000100800 */
[----:B------:R-:W-:Y:S04]  /*8b00*/  STL [R1+0x4a4], R56 ;  /* 0x0004a43801007387 */ /* 0x000fe80000100800 */
[----:B------:R-:W-:Y:S01]  /*8b10*/  STL [R1+0x4a8], R23 ;  /* 0x0004a81701007387 */ /* 0x000fe20000100800 */
[----:B--2---:R-:W-:-:S05]  /*8b20*/  F2FP.F16.F32.PACK_AB R0, R22, R21 ;  /* 0x000000151600723e */ /* 0x004fca00000000ff */
[----:B------:R2:W-:Y:S02]  /*8b30*/  STL [R1+0x4ac], R0 ;  /* 0x0004ac0001007387 */ /* 0x0005e40000100800 */
[----:B--2---:R-:W-:-:S05]  /*8b40*/  F2FP.F16.F32.PACK_AB R0, R20, R19 ;  /* 0x000000131400723e */ /* 0x004fca00000000ff */
[----:B------:R2:W-:Y:S04]  /*8b50*/  STL [R1+0x490], R0 ;  /* 0x0004900001007387 */ /* 0x0005e80000100800 */
[----:B------:R3:W-:Y:S04]  /*8b60*/  STL [R1+0x494], R17 ;  /* 0x0004941101007387 */ /* 0x0007e80000100800 */
[----:B------:R4:W-:Y:S01]  /*8b70*/  STL [R1+0x498], R15 ;  /* 0x0004980f01007387 */ /* 0x0009e20000100800 */
[----:B--2---:R-:W-:-:S05]  /*8b80*/  F2FP.F16.F32.PACK_AB R0, R14, R13 ;  /* 0x0000000d0e00723e */ /* 0x004fca00000000ff */
[----:B------:R2:W-:Y:S04]  /*8b90*/  STL [R1+0x49c], R0 ;  /* 0x00049c0001007387 */ /* 0x0005e80000100800 */
[----:B------:R-:W5:Y:S04]  /*8ba0*/  LDL.LU R194, [R1+0x504] ;  /* 0x0005040001c27983 */ /* 0x000f680000300800 */
        /* <DEDUP_REMOVED lines=46> */
[----:B---3--:R-:W-:Y:S01]  /*8e90*/  IMAD.MOV.U32 R17, RZ, RZ, R2 ;  /* 0x000000ffff117224 */ /* 0x008fe200078e0002 */
[----:B------:R-:W3:Y:S04]  /*8ea0*/  LDL.LU R16, [R1+0x5cc] ;  /* 0x0005cc0001107983 */ /* 0x000ee80000300800 */
[----:B----4-:R-:W3:Y:S04]  /*8eb0*/  LDL.LU R15, [R1+0x5c8] ;  /* 0x0005c800010f7983 */ /* 0x010ee80000300800 */
[----:B------:R-:W4:Y:S04]  /*8ec0*/  LDL.LU R14, [R1+0x5d4] ;  /* 0x0005d400010e7983 */ /* 0x000f280000300800 */
        /* <DEDUP_REMOVED lines=10> */
[----:B------:R-:W4:Y:S01]  /*8f70*/  LDL.LU R2, [R1+0x5f8] ;  /* 0x0005f80001027983 */ /* 0x000f220000300800 */
[----:B------:R-:W-:-:S02]  /*8f80*/  F2FP.F16.F32.PACK_AB R56, R178, R177 ;  /* 0x000000b1b238723e */ /* 0x000fc400000000ff */
[----:B------:R-:W-:Y:S02]  /*8f90*/  F2FP.F16.F32.PACK_AB R57, R174, R173 ;  /* 0x000000adae39723e */ /* 0x000fe400000000ff */
[----:B------:R-:W-:Y:S01]  /*8fa0*/  F2FP.F16.F32.PACK_AB R17, R18, R17 ;  /* 0x000000111211723e */ /* 0x000fe200000000ff */
[----:B------:R1:W-:Y:S01]  /*8fb0*/  STL [R1+0x460], R56 ;  /* 0x0004603801007387 */ /* 0x0003e20000100800 */
[----:B-----5:R-:W-:Y:S02]  /*8fc0*/  F2FP.F16.F32.PACK_AB R142, R194, R193 ;  /* 0x000000c1c28e723e */ /* 0x020fe400000000ff */
[----:B--2---:R-:W-:Y:S02]  /*8fd0*/  F2FP.F16.F32.PACK_AB R143, R192, R191 ;  /* 0x000000bfc08f723e */ /* 0x004fe400000000ff */
[----:B------:R-:W-:Y:S02]  /*8fe0*/  F2FP.F16.F32.PACK_AB R144, R190, R189 ;  /* 0x000000bdbe90723e */ /* 0x000fe400000000ff */
[----:B------:R-:W-:-:S02]  /*8ff0*/  F2FP.F16.F32.PACK_AB R145, R188, R187 ;  /* 0x000000bbbc91723e */ /* 0x000fc400000000ff */
[----:B------:R-:W-:Y:S02]  /*9000*/  F2FP.F16.F32.PACK_AB R122, R186, R185 ;  /* 0x000000b9ba7a723e */ /* 0x000fe400000000ff */
[----:B------:R-:W-:Y:S02]  /*9010*/  F2FP.F16.F32.PACK_AB R123, R184, R183 ;  /* 0x000000b7b87b723e */ /* 0x000fe400000000ff */
[----:B------:R-:W-:Y:S02]  /*9020*/  F2FP.F16.F32.PACK_AB R124, R182, R181 ;  /* 0x000000b5b67c723e */ /* 0x000fe400000000ff */
[----:B------:R-:W-:Y:S02]  /*9030*/  F2FP.F16.F32.PACK_AB R125, R180, R179 ;  /* 0x000000b3b47d723e */ /* 0x000fe400000000ff */
[----:B------:R-:W-:-:S05]  /*9040*/  F2FP.F16.F32.PACK_AB R0, R176, R175 ;  /* 0x000000afb000723e */ /* 0x000fca00000000ff */
[----:B------:R2:W-:Y:S01]  /*9050*/  STL [R1+0x464], R0 ;  /* 0x0004640001007387 */ /* 0x0005e20000100800 */
[----:B-1----:R-:W-:-:S03]  /*9060*/  F2FP.F16.F32.PACK_AB R56, R172, R171 ;  /* 0x000000abac38723e */ /* 0x002fc600000000ff */
[----:B------:R1:W-:Y:S04]  /*9070*/  STL [R1+0x468], R57 ;  /* 0x0004683901007387 */ /* 0x0003e80000100800 */
[----:B------:R5:W-:Y:S01]  /*9080*/  STL [R1+0x46c], R56 ;  /* 0x00046c3801007387 */ /* 0x000be20000100800 */
[----:B--2---:R-:W-:Y:S02]  /*9090*/  F2FP.F16.F32.PACK_AB R0, R170, R169 ;  /* 0x000000a9aa00723e */ /* 0x004fe400000000ff */
[----:B-1----:R-:W-:-:S03]  /*90a0*/  F2FP.F16.F32.PACK_AB R57, R168, R167 ;  /* 0x000000a7a839723e */ /* 0x002fc600000000ff */
[----:B------:R1:W-:Y:S01]  /*90b0*/  STL [R1+0x450], R0 ;  /* 0x0004500001007387 */ /* 0x0003e20000100800 */
[----:B-----5:R-:W-:-:S03]  /*90c0*/  F2FP.F16.F32.PACK_AB R56, R166, R165 ;  /* 0x000000a5a638723e */ /* 0x020fc600000000ff */
[----:B------:R-:W-:Y:S04]  /*90d0*/  STL [R1+0x454], R57 ;  /* 0x0004543901007387 */ /* 0x000fe80000100800 */
[----:B------:R-:W-:Y:S01]  /*90e0*/  STL [R1+0x458], R56 ;  /* 0x0004583801007387 */ /* 0x000fe20000100800 */
[----:B-1----:R-:W-:Y:S02]  /*90f0*/  F2FP.F16.F32.PACK_AB R0, R164, R163 ;  /* 0x000000a3a400723e */ /* 0x002fe400000000ff */
[----:B------:R-:W-:-:S03]  /*9100*/  F2FP.F16.F32.PACK_AB R138, R162, R161 ;  /* 0x000000a1a28a723e */ /* 0x000fc600000000ff */
[----:B------:R3:W-:Y:S04]  /*9110*/  STL [R1+0x45c], R0 ;  /* 0x00045c0001007387 */ /* 0x0007e80000100800 */
[----:B------:R-:W-:Y:S01]  /*9120*/  STL [R1+0x420], R17 ;  /* 0x0004201101007387 */ /* 0x000fe20000100800 */
[----:B------:R-:W-:Y:S02]  /*9130*/  F2FP.F16.F32.PACK_AB R139, R160, R159 ;  /* 0x0000009fa08b723e */ /* 0x000fe400000000ff */
[----:B------:R-:W-:Y:S02]  /*9140*/  F2FP.F16.F32.PACK_AB R140, R158, R157 ;  /* 0x0000009d9e8c723e */ /* 0x000fe400000000ff */
[----:B------:R-:W-:Y:S02]  /*9150*/  F2FP.F16.F32.PACK_AB R141, R156, R155 ;  /* 0x0000009b9c8d723e */ /* 0x000fe400000000ff */
[----:B------:R-:W-:-:S02]  /*9160*/  F2FP.F16.F32.PACK_AB R118, R154, R153 ;  /* 0x000000999a76723e */ /* 0x000fc400000000ff */
[----:B------:R-:W-:Y:S02]  /*9170*/  F2FP.F16.F32.PACK_AB R119, R152, R23 ;  /* 0x000000179877723e */ /* 0x000fe400000000ff */
[----:B------:R-:W-:Y:S02]  /*9180*/  F2FP.F16.F32.PACK_AB R120, R22, R21 ;  /* 0x000000151678723e */ /* 0x000fe400000000ff */
[----:B------:R-:W-:Y:S02]  /*9190*/  F2FP.F16.F32.PACK_AB R121, R20, R19 ;  /* 0x000000131479723e */ /* 0x000fe400000000ff */
[----:B---3--:R-:W-:-:S05]  /*91a0*/  F2FP.F16.F32.PACK_AB R0, R16, R15 ;  /* 0x0000000f1000723e */ /* 0x008fca00000000ff */
[----:B------:R1:W-:Y:S01]  /*91b0*/  STL [R1+0x424], R0 ;  /* 0x0004240001007387 */ /* 0x0003e20000100800 */
[----:B----4-:R-:W-:-:S05]  /*91c0*/  F2FP.F16.F32.PACK_AB R13, R14, R13 ;  /* 0x0000000d0e0d723e */ /* 0x010fca00000000ff */
[----:B------:R-:W-:Y:S01]  /*91d0*/  STL [R1+0x428], R13 ;  /* 0x0004280d01007387 */ /* 0x000fe20000100800 */
[----:B------:R-:W-:-:S05]  /*91e0*/  F2FP.F16.F32.PACK_AB R11, R12, R11 ;  /* 0x0000000b0c0b723e */ /* 0x000fca00000000ff */
[----:B------:R-:W-:Y:S01]  /*91f0*/  STL [R1+0x42c], R11 ;  /* 0x00042c0b01007387 */ /* 0x000fe20000100800 */
[----:B-1----:R-:W-:-:S05]  /*9200*/  F2FP.F16.F32.PACK_AB R0, R10, R9 ;  /* 0x000000090a00723e */ /* 0x002fca00000000ff */
[----:B------:R1:W-:Y:S01]  /*9210*/  STL [R1+0x410], R0 ;  /* 0x0004100001007387 */ /* 0x0003e20000100800 */
[----:B------:R-:W-:-:S05]  /*9220*/  F2FP.F16.F32.PACK_AB R7, R8, R7 ;  /* 0x000000070807723e */ /* 0x000fca00000000ff */
[----:B------:R-:W-:Y:S01]  /*9230*/  STL [R1+0x414], R7 ;  /* 0x0004140701007387 */ /* 0x000fe20000100800 */
[----:B------:R-:W-:-:S03]  /*9240*/  F2FP.F16.F32.PACK_AB R5, R6, R5 ;  /* 0x000000050605723e */ /* 0x000fc600000000ff */
[----:B------:R-:W2:Y:S04]  /*9250*/  LDL.LU R60, [R1+0x204] ;  /* 0x00020400013c7983 */ /* 0x000ea80000300800 */
[----:B------:R-:W-:Y:S01]  /*9260*/  STL [R1+0x418], R5 ;  /* 0x0004180501007387 */ /* 0x000fe20000100800 */
[----:B-1----:R-:W-:-:S03]  /*9270*/  F2FP.F16.F32.PACK_AB R0, R4, R2 ;  /* 0x000000020400723e */ /* 0x002fc600000000ff */
[----:B------:R-:W2:Y:S04]  /*9280*/  LDL.LU R59, [R1+0x200] ;  /* 0x00020000013b7983 */ /* 0x000ea80000300800 */
[----:B------:R1:W-:Y:S04]  /*9290*/  STL [R1+0x41c], R0 ;  /* 0x00041c0001007387 */ /* 0x0003e80000100800 */
[----:B------:R-:W3:Y:S04]  /*92a0*/  LDL.LU R58, [R1+0x20c] ;  /* 0x00020c00013a7983 */ /* 0x000ee80000300800 */
[----:B------:R-:W3:Y:S04]  /*92b0*/  LDL.LU R57, [R1+0x208] ;  /* 0x0002080001397983 */ /* 0x000ee80000300800 */
[----:B------:R-:W4:Y:S04]  /*92c0*/  LDL.LU R56, [R1+0x214] ;  /* 0x0002140001387983 */ /* 0x000f280000300800 */
[----:B------:R-:W4:Y:S04]  /*92d0*/  LDL.LU R252, [R1+0x210] ;  /* 0x0002100001fc7983 */ /* 0x000f280000300800 */
[----:B-1----:R-:W5:Y:S04]  /*92e0*/  LDL.LU R0, [R1+0x21c] ;  /* 0x00021c0001007983 */ /* 0x002f680000300800 */
[----:B------:R-:W5:Y:S04]  /*92f0*/  LDL.LU R251, [R1+0x218] ;  /* 0x0002180001fb7983 */ /* 0x000f680000300800 */
[----:B------:R-:W2:Y:S04]  /*9300*/  LDL.LU R250, [R1+0x224] ;  /* 0x0002240001fa7983 */ /* 0x000ea80000300800 */
[----:B------:R-:W2:Y:S04]  /*9310*/  LDL.LU R249, [R1+0x220] ;  /* 0x0002200001f97983 */ /* 0x000ea80000300800 */
[----:B------:R-:W3:Y:S04]  /*9320*/  LDL.LU R248, [R1+0x22c] ;  /* 0x00022c0001f87983 */ /* 0x000ee80000300800 */
[----:B------:R-:W3:Y:S04]  /*9330*/  LDL.LU R247, [R1+0x228] ;  /* 0x0002280001f77983 */ /* 0x000ee80000300800 */
[----:B------:R-:W5:Y:S04]  /*9340*/  LDL.LU R246, [R1+0x234] ;  /* 0x0002340001f67983 */ /* 0x000f680000300800 */
[----:B------:R-:W5:Y:S04]  /*9350*/  LDL.LU R245, [R1+0x230] ;  /* 0x0002300001f57983 */ /* 0x000f680000300800 */
[----:B------:R-:W5:Y:S04]  /*9360*/  LDL.LU R244, [R1+0x23c] ;  /* 0x00023c0001f47983 */ /* 0x000f680000300800 */
[----:B------:R-:W5:Y:S04]  /*9370*/  LDL.LU R243, [R1+0x238] ;  /* 0x0002380001f37983 */ /* 0x000f680000300800 */
[----:B------:R-:W4:Y:S04]  /*9380*/  LDL.LU R242, [R1+0x244] ;  /* 0x0002440001f27983 */ /* 0x000f280000300800 */
[----:B------:R-:W4:Y:S04]  /*9390*/  LDL.LU R241, [R1+0x240] ;  /* 0x0002400001f17983 */ /* 0x000f280000300800 */
[----:B------:R-:W5:Y:S04]  /*93a0*/  LDL.LU R240, [R1+0x24c] ;  /* 0x00024c0001f07983 */ /* 0x000f680000300800 */
        /* <DEDUP_REMOVED lines=108> */
[----:B------:R-:W5:Y:S01]  /*9a70*/  LDL.LU R2, [R1+0x3f8] ;  /* 0x0003f80001027983 */ /* 0x000f620000300800 */
[----:B---3--:R-:W-:-:S02]  /*9a80*/  F2FP.F16.F32.PACK_AB R115, R248, R247 ;  /* 0x000000f7f873723e */ /* 0x008fc400000000ff */
[----:B----4-:R-:W-:Y:S02]  /*9a90*/  F2FP.F16.F32.PACK_AB R248, R242, R241 ;  /* 0x000000f1f2f8723e */ /* 0x010fe400000000ff */
[----:B--2---:R-:W-:Y:S02]  /*9aa0*/  F2FP.F16.F32.PACK_AB R114, R250, R249 ;  /* 0x000000f9fa72723e */ /* 0x004fe400000000ff */
[----:B-----5:R-:W-:Y:S02]  /*9ab0*/  F2FP.F16.F32.PACK_AB R241, R232, R231 ;  /* 0x000000e7e8f1723e */ /* 0x020fe400000000ff */
[----:B------:R-:W-:Y:S02]  /*9ac0*/  F2FP.F16.F32.PACK_AB R249, R240, R239 ;  /* 0x000000eff0f9723e */ /* 0x000fe400000000ff */
[----:B------:R-:W-:Y:S02]  /*9ad0*/  F2FP.F16.F32.PACK_AB R232, R226, R225 ;  /* 0x000000e1e2e8723e */ /* 0x000fe400000000ff */
[----:B------:R-:W-:-:S02]  /*9ae0*/  F2FP.F16.F32.PACK_AB R240, R234, R233 ;  /* 0x000000e9eaf0723e */ /* 0x000fc400000000ff */
[----:B------:R-:W-:Y:S02]  /*9af0*/  F2FP.F16.F32.PACK_AB R225, R216, R215 ;  /* 0x000000d7d8e1723e */ /* 0x000fe400000000ff */
[----:B------:R-:W-:Y:S02]  /*9b00*/  F2FP.F16.F32.PACK_AB R233, R224, R223 ;  /* 0x000000dfe0e9723e */ /* 0x000fe400000000ff */
[----:B------:R-:W-:Y:S02]  /*9b10*/  F2FP.F16.F32.PACK_AB R216, R210, R209 ;  /* 0x000000d1d2d8723e */ /* 0x000fe400000000ff */
[----:B------:R-:W-:Y:S02]  /*9b20*/  F2FP.F16.F32.PACK_AB R224, R218, R217 ;  /* 0x000000d9dae0723e */ /* 0x000fe400000000ff */
[----:B------:R-:W-:Y:S02]  /*9b30*/  F2FP.F16.F32.PACK_AB R217, R208, R207 ;  /* 0x000000cfd0d9723e */ /* 0x000fe400000000ff */
[----:B------:R-:W-:-:S02]  /*9b40*/  F2FP.F16.F32.PACK_AB R208, R202, R201 ;  /* 0x000000c9cad0723e */ /* 0x000fc400000000ff */
[----:B------:R-:W-:Y:S02]  /*9b50*/  F2FP.F16.F32.PACK_AB R209, R200, R199 ;  /* 0x000000c7c8d1723e */ /* 0x000fe400000000ff */
[----:B------:R-:W-:Y:S02]  /*9b60*/  F2FP.F16.F32.PACK_AB R136, R56, R252 ;  /* 0x000000fc3888723e */ /* 0x000fe400000000ff */
[----:B------:R-:W-:Y:S01]  /*9b70*/  F2FP.F16.F32.PACK_AB R137, R0, R251 ;  /* 0x000000fb0089723e */ /* 0x000fe200000000ff */
[----:B------:R-:W2:Y:S01]  /*9b80*/  LDL.LU R56, [R1+0x4] ;  /* 0x0000040001387983 */ /* 0x000ea20000300800 */
        /* <DEDUP_REMOVED lines=32> */
[----:B------:R-:W2:Y:S04]  /*9d90*/  LDL.LU R8, [R1] ;  /* 0x0000000001087983 */ /* 0x000ea80000300800 */
[----:B------:R-:W3:Y:S04]  /*9da0*/  LDL.LU R57, [R1+0xc] ;  /* 0x00000c0001397983 */ /* 0x000ee80000300800 */
[----:B------:R-:W3:Y:S04]  /*9db0*/  LDL.LU R9, [R1+0x8] ;  /* 0x0000080001097983 */ /* 0x000ee80000300800 */
[----:B------:R-:W4:Y:S04]  /*9dc0*/  LDL.LU R58, [R1+0x14] ;  /* 0x00001400013a7983 */ /* 0x000f280000300800 */
[----:B------:R-:W4:Y:S01]  /*9dd0*/  LDL.LU R10, [R1+0x10] ;  /* 0x00001000010a7983 */ /* 0x000f220000300800 */
[----:B------:R-:W-:-:S03]  /*9de0*/  F2FP.F16.F32.PACK_AB R19, R4, R2 ;  /* 0x000000020413723e */ /* 0x000fc600000000ff */
[----:B------:R-:W5:Y:S01]  /*9df0*/  LDL.LU R59, [R1+0x1c] ;  /* 0x00001c00013b7983 */ /* 0x000f620000300800 */
[----:B------:R-:W-:-:S03]  /*9e00*/  F2FP.F16.F32.PACK_AB R18, R6, R5 ;  /* 0x000000050612723e */ /* 0x000fc600000000ff */
        /* <DEDUP_REMOVED lines=127> */
[----:B------:R-:W5:Y:S01]  /*a600*/  LDL.LU R244, [R1+0x1e0] ;  /* 0x0001e00001f47983 */ /* 0x000f620000300800 */
[----:B--2---:R-:W-:-:S03]  /*a610*/  F2FP.F16.F32.PACK_AB R8, R56, R8 ;  /* 0x000000083808723e */ /* 0x004fc600000000ff */
[----:B------:R-:W2:Y:S01]  /*a620*/  LDL.LU R245, [R1+0x1e8] ;  /* 0x0001e80001f57983 */ /* 0x000ea20000300800 */
[----:B---3--:R-:W-:-:S03]  /*a630*/  F2FP.F16.F32.PACK_AB R9, R57, R9 ;  /* 0x000000093909723e */ /* 0x008fc600000000ff */
[----:B------:R-:W3:Y:S01]  /*a640*/  LDL.LU R2, [R1+0x1f4] ;  /* 0x0001f40001027983 */ /* 0x000ee20000300800 */
[----:B----4-:R-:W-:-:S03]  /*a650*/  F2FP.F16.F32.PACK_AB R10, R58, R10 ;  /* 0x0000000a3a0a723e */ /* 0x010fc600000000ff */
[----:B------:R-:W3:Y:S01]  /*a660*/  LDL.LU R246, [R1+0x1f0] ;  /* 0x0001f00001f67983 */ /* 0x000ee20000300800 */
[----:B-----5:R-:W-:-:S03]  /*a670*/  F2FP.F16.F32.PACK_AB R11, R59, R11 ;  /* 0x0000000b3b0b723e */ /* 0x020fc600000000ff */
[----:B------:R-:W4:Y:S01]  /*a680*/  LDL.LU R247, [R1+0x1f8] ;  /* 0x0001f80001f77983 */ /* 0x000f220000300800 */
[----:B------:R-:W-:-:S03]  /*a690*/  F2FP.F16.F32.PACK_AB R4, R60, R4 ;  /* 0x000000043c04723e */ /* 0x000fc600000000ff */
[----:B------:R-:W5:Y:S01]  /*a6a0*/  LDL.LU R56, [R1+0x7dc] ;  /* 0x0007dc0001387983 */ /* 0x000f620000300800 */
[----:B------:R-:W-:-:S03]  /*a6b0*/  F2FP.F16.F32.PACK_AB R5, R61, R5 ;  /* 0x000000053d05723e */ /* 0x000fc600000000ff */
[----:B------:R-:W5:Y:S01]  /*a6c0*/  LDL.LU R57, [R1+0x7d8] ;  /* 0x0007d80001397983 */ /* 0x000f620000300800 */
[----:B------:R-:W-:-:S03]  /*a6d0*/  F2FP.F16.F32.PACK_AB R6, R62, R6 ;  /* 0x000000063e06723e */ /* 0x000fc600000000ff */
[----:B------:R-:W2:Y:S01]  /*a6e0*/  LDL.LU R58, [R1+0x7d4] ;  /* 0x0007d400013a7983 */ /* 0x000ea20000300800 */
[----:B------:R-:W-:-:S03]  /*a6f0*/  F2FP.F16.F32.PACK_AB R7, R63, R7 ;  /* 0x000000073f07723e */ /* 0x000fc600000000ff */
[----:B------:R-:W2:Y:S01]  /*a700*/  LDL.LU R59, [R1+0x7d0] ;  /* 0x0007d000013b7983 */ /* 0x000ea20000300800 */
[----:B------:R-:W-:-:S03]  /*a710*/  F2FP.F16.F32.PACK_AB R12, R64, R12 ;  /* 0x0000000c400c723e */ /* 0x000fc600000000ff */
[----:B------:R-:W3:Y:S01]  /*a720*/  LDL.LU R60, [R1+0x7cc] ;  /* 0x0007cc00013c7983 */ /* 0x000ee20000300800 */
[----:B------:R-:W-:-:S03]  /*a730*/  F2FP.F16.F32.PACK_AB R13, R65, R13 ;  /* 0x0000000d410d723e */ /* 0x000fc600000000ff */
[----:B------:R-:W3:Y:S01]  /*a740*/  LDL.LU R61, [R1+0x7c8] ;  /* 0x0007c800013d7983 */ /* 0x000ee20000300800 */
[----:B------:R-:W-:-:S03]  /*a750*/  F2FP.F16.F32.PACK_AB R14, R66, R14 ;  /* 0x0000000e420e723e */ /* 0x000fc600000000ff */
[----:B------:R-:W4:Y:S01]  /*a760*/  LDL.LU R62, [R1+0x7c4] ;  /* 0x0007c400013e7983 */ /* 0x000f220000300800 */
        /* <DEDUP_REMOVED lines=67> */
[----:B------:R-:W4:Y:S04]  /*aba0*/  LDL.LU R96, [R1+0x73c] ;  /* 0x00073c0001607983 */ /* 0x000f280000300800 */
        /* <DEDUP_REMOVED lines=34> */
[----:B------:R-:W-:Y:S02]  /*add0*/  F2FP.F16.F32.PACK_AB R25, R27, R26 ;  /* 0x0000001a1b19723e */ /* 0x000fe400000000ff */
[----:B------:R-:W-:Y:S01]  /*ade0*/  F2FP.F16.F32.PACK_AB R26, R29, R28 ;  /* 0x0000001c1d1a723e */ /* 0x000fe200000000ff */
[----:B------:R-:W-:Y:S01]  /*adf0*/  IMAD.MOV.U32 R28, RZ, RZ, R114 ;  /* 0x000000ffff1c7224 */ /* 0x000fe200078e0072 */
        /* <DEDUP_REMOVED lines=11> */
[----:B------:R-:W-:-:S02]  /*aeb0*/  IMAD.MOV.U32 R38, RZ, RZ, R120 ;  /* 0x000000ffff267224 */ /* 0x000fc400078e0078 */
[----:B------:R-:W-:Y:S01]  /*aec0*/  IMAD.MOV.U32 R39, RZ, RZ, R121 ;  /* 0x000000ffff277224 */ /* 0x000fe200078e0079 */
[----:B------:R-:W-:Y:S01]  /*aed0*/  F2FP.F16.F32.PACK_AB R43, R47, R46 ;  /* 0x0000002e2f2b723e */ /* 0x000fe200000000ff */
[----:B------:R-:W-:Y:S01]  /*aee0*/  IMAD.MOV.U32 R44, RZ, RZ, R122 ;  /* 0x000000ffff2c7224 */ /* 0x000fe200078e007a */
[----:B------:R-:W-:Y:S01]  /*aef0*/  F2FP.F16.F32.PACK_AB R49, R51, R50 ;  /* 0x000000323331723e */ /* 0x000fe200000000ff */
[----:B------:R-:W-:Y:S01]  /*af00*/  IMAD.MOV.U32 R45, RZ, RZ, R123 ;  /* 0x000000ffff2d7224 */ /* 0x000fe200078e007b */
[----:B------:R-:W-:Y:S01]  /*af10*/  F2FP.F16.F32.PACK_AB R50, R53, R52 ;  /* 0x000000343532723e */ /* 0x000fe200000000ff */
[----:B------:R-:W-:Y:S02]  /*af20*/  IMAD.MOV.U32 R46, RZ, RZ, R124 ;  /* 0x000000ffff2e7224 */ /* 0x000fe400078e007c */
[----:B------:R-:W-:Y:S01]  /*af30*/  IMAD.MOV.U32 R47, RZ, RZ, R125 ;  /* 0x000000ffff2f7224 */ /* 0x000fe200078e007d */
[----:B------:R-:W-:Y:S01]  /*af40*/  F2FP.F16.F32.PACK_AB R51, R55, R54 ;  /* 0x000000363733723e */ /* 0x000fe200000000ff */
[----:B------:R-:W-:Y:S01]  /*af50*/  IMAD.MOV.U32 R52, RZ, RZ, R126 ;  /* 0x000000ffff347224 */ /* 0x000fe200078e007e */
[----:B-----5:R-:W-:Y:S01]  /*af60*/  F2FP.F16.F32.PACK_AB R56, R57, R56 ;  /* 0x000000383938723e */ /* 0x020fe200000000ff */
[----:B------:R-:W-:-:S02]  /*af70*/  IMAD.MOV.U32 R53, RZ, RZ, R127 ;  /* 0x000000ffff357224 */ /* 0x000fc400078e007f */
[----:B------:R-:W-:Y:S01]  /*af80*/  IMAD.MOV.U32 R54, RZ, RZ, R128 ;  /* 0x000000ffff367224 */ /* 0x000fe200078e0080 */
[----:B--2---:R-:W-:Y:S01]  /*af90*/  F2FP.F16.F32.PACK_AB R57, R59, R58 ;  /* 0x0000003a3b39723e */ /* 0x004fe200000000ff */
[----:B------:R-:W-:Y:S01]  /*afa0*/  IMAD.MOV.U32 R55, RZ, RZ, R129 ;  /* 0x000000ffff377224 */ /* 0x000fe200078e0081 */
[----:B---3--:R-:W-:Y:S01]  /*afb0*/  F2FP.F16.F32.PACK_AB R58, R61, R60 ;  /* 0x0000003c3d3a723e */ /* 0x008fe200000000ff */
[----:B------:R-:W-:Y:S02]  /*afc0*/  IMAD.MOV.U32 R60, RZ, RZ, R130 ;  /* 0x000000ffff3c7224 */ /* 0x000fe400078e0082 */
[----:B------:R-:W-:Y:S01]  /*afd0*/  IMAD.MOV.U32 R61, RZ, RZ, R131 ;  /* 0x000000ffff3d7224 */ /* 0x000fe200078e0083 */
[----:B----4-:R-:W-:Y:S01]  /*afe0*/  F2FP.F16.F32.PACK_AB R59, R63, R62 ;  /* 0x0000003e3f3b723e */ /* 0x010fe200000000ff */
[----:B------:R-:W-:Y:S02]  /*aff0*/  IMAD.MOV.U32 R62, RZ, RZ, R132 ;  /* 0x000000ffff3e7224 */ /* 0x000fe400078e0084 */
[----:B------:R-:W-:Y:S01]  /*b000*/  IMAD.MOV.U32 R63, RZ, RZ, R133 ;  /* 0x000000ffff3f7224 */ /* 0x000fe200078e0085 */
[----:B------:R-:W-:-:S02]  /*b010*/  F2FP.F16.F32.PACK_AB R64, R65, R64 ;  /* 0x000000404140723e */ /* 0x000fc400000000ff */
[----:B------:R-:W-:Y:S02]  /*b020*/  F2FP.F16.F32.PACK_AB R65, R67, R66 ;  /* 0x000000424341723e */ /* 0x000fe400000000ff */
[----:B------:R-:W-:Y:S01]  /*b030*/  F2FP.F16.F32.PACK_AB R66, R69, R68 ;  /* 0x000000444542723e */ /* 0x000fe200000000ff */
[----:B------:R-:W-:Y:S02]  /*b040*/  IMAD.MOV.U32 R68, RZ, RZ, R134 ;  /* 0x000000ffff447224 */ /* 0x000fe400078e0086 */
[----:B------:R-:W-:Y:S01]  /*b050*/  IMAD.MOV.U32 R69, RZ, RZ, R135 ;  /* 0x000000ffff457224 */ /* 0x000fe200078e0087 */
[----:B------:R-:W-:Y:S01]  /*b060*/  F2FP.F16.F32.PACK_AB R67, R71, R70 ;  /* 0x000000464743723e */ /* 0x000fe200000000ff */
        /* <DEDUP_REMOVED lines=28> */
[----:B------:R-:W-:Y:S02]  /*b230*/  F2FP.F16.F32.PACK_AB R98, R101, R100 ;  /* 0x000000646562723e */ /* 0x000fe400000000ff */
[----:B------:R-:W-:Y:S02]  /*b240*/  F2FP.F16.F32.PACK_AB R244, R252, R244 ;  /* 0x000000f4fcf4723e */ /* 0x000fe400000000ff */
[----:B------:R-:W2:Y:S04]  /*b250*/  LDL.LU R252, [R1+0x1fc] ;  /* 0x0001fc0001fc7983 */ /* 0x000ea80000300800 */
[----:B------:R-:W3:Y:S04]  /*b260*/  LDL.LU R114, [R1+0x6f4] ;  /* 0x0006f40001727983 */ /* 0x000ee80000300800 */
[----:B------:R-:W3:Y:S04]  /*b270*/  LDL.LU R115, [R1+0x6f0] ;  /* 0x0006f00001737983 */ /* 0x000ee80000300800 */
[----:B------:R-:W4:Y:S04]  /*b280*/  LDL.LU R116, [R1+0x6ec] ;  /* 0x0006ec0001747983 */ /* 0x000f280000300800 */
[----:B------:R-:W4:Y:S04]  /*b290*/  LDL.LU R117, [R1+0x6e8] ;  /* 0x0006e80001757983 */ /* 0x000f280000300800 */
[----:B------:R-:W5:Y:S04]  /*b2a0*/  LDL.LU R118, [R1+0x6e4] ;  /* 0x0006e40001767983 */ /* 0x000f680000300800 */
[----:B------:R-:W5:Y:S04]  /*b2b0*/  LDL.LU R119, [R1+0x6e0] ;  /* 0x0006e00001777983 */ /* 0x000f680000300800 */
[----:B------:R-:W3:Y:S04]  /*b2c0*/  LDL.LU R120, [R1+0x6dc] ;  /* 0x0006dc0001787983 */ /* 0x000ee80000300800 */
[----:B------:R-:W3:Y:S04]  /*b2d0*/  LDL.LU R121, [R1+0x6d8] ;  /* 0x0006d80001797983 */ /* 0x000ee80000300800 */
        /* <DEDUP_REMOVED lines=29> */
[----:B------:R-:W-:-:S02]  /*b4b0*/  F2FP.F16.F32.PACK_AB R245, R0, R245 ;  /* 0x000000f500f5723e */ /* 0x000fc400000000ff */
[----:B------:R-:W1:Y:S01]  /*b4c0*/  S2R R0, SR_TID.X ;  /* 0x0000000000007919 */ /* 0x000e620000002100 */
[----:B------:R-:W-:Y:S02]  /*b4d0*/  F2FP.F16.F32.PACK_AB R246, R2, R246 ;  /* 0x000000f602f6723e */ /* 0x000fe400000000ff */
[----:B------:R-:W1:Y:S01]  /*b4e0*/  S2R R2, SR_TID.X ;  /* 0x0000000000027919 */ /* 0x000e620000002100 */
[----:B------:R-:W-:Y:S01]  /*b4f0*/  F2FP.F16.F32.PACK_AB R99, R103, R102 ;  /* 0x000000666763723e */ /* 0x000fe200000000ff */
[----:B------:R-:W-:Y:S02]  /*b500*/  IMAD.MOV.U32 R101, RZ, RZ, R150 ;  /* 0x000000ffff657224 */ /* 0x000fe400078e0096 */
[----:B------:R-:W-:Y:S01]  /*b510*/  IMAD.MOV.U32 R102, RZ, RZ, R151 ;  /* 0x000000ffff667224 */ /* 0x000fe200078e0097 */
[----:B------:R-:W5:Y:S01]  /*b520*/  LDL.LU R150, [R1+0x664] ;  /* 0x0006640001967983 */ /* 0x000f620000300800 */
[----:B-1----:R-:W-:-:S03]  /*b530*/  IMAD.SHL.U32 R0, R0, 0x80, RZ ;  /* 0x0000008000007824 */ /* 0x002fc600078e00ff */
[----:B------:R-:W5:Y:S01]  /*b540*/  LDL.LU R151, [R1+0x660] ;  /* 0x0006600001977983 */ /* 0x000f620000300800 */
[----:B------:R-:W-:Y:S01]  /*b550*/  IMAD.SHL.U32 R2, R2, 0x10, RZ ;  /* 0x0000001002027824 */ /* 0x000fe200078e00ff */
[----:B------:R-:W-:-:S04]  /*b560*/  LOP3.LUT R0, R0, 0x780, RZ, 0xc0, !PT ;  /* 0x0000078000007812 */ /* 0x000fc800078ec0ff */
[----:B------:R-:W-:Y:S01]  /*b570*/  LOP3.LUT R0, R0, 0x70, R2, 0xf8, !PT ;  /* 0x0000007000007812 */ /* 0x000fe200078ef802 */
[----:B------:R-:W-:Y:S01]  /*b580*/  IMAD.MOV.U32 R103, RZ, RZ, R3 ;  /* 0x000000ffff677224 */ /* 0x000fe200078e0003 */
[----:B--2---:R-:W-:Y:S02]  /*b590*/  F2FP.F16.F32.PACK_AB R247, R252, R247 ;  /* 0x000000f7fcf7723e */ /* 0x004fe400000000ff */
[----:B------:R-:W1:Y:S02]  /*b5a0*/  S2R R252, SR_TID.X ;  /* 0x0000000000fc7919 */ /* 0x000e640000002100 */
[----:B-1----:R-:W-:Y:S01]  /*b5b0*/  LOP3.LUT R0, R0, 0x10, R252, 0x78, !PT ;  /* 0x0000001000007812 */ /* 0x002fe200078e78fc */
[----:B------:R-:W-:-:S05]  /*b5c0*/  IMAD.SHL.U32 R252, R252, 0x40, RZ ;  /* 0x00000040fcfc7824 */ /* 0x000fca00078e00ff */
[----:B------:R-:W-:-:S05]  /*b5d0*/  LOP3.LUT R0, R0, 0x1800, R252, 0xf8, !PT ;  /* 0x0000180000007812 */ /* 0x000fca00078ef8fc */
[C---:B------:R-:W-:Y:S01]  /*b5e0*/  VIADD R2, R0.reuse, UR59 ;  /* 0x0000003b00027c36 */ /* 0x040fe20008000000 */
[C---:B------:R-:W-:Y:S02]  /*b5f0*/  LOP3.LUT R3, R0.reuse, 0x20, RZ, 0x3c, !PT ;  /* 0x0000002000037812 */ /* 0x040fe400078e3cff */
[----:B---3--:R-:W-:Y:S02]  /*b600*/  F2FP.F16.F32.PACK_AB R120, R121, R120 ;  /* 0x000000787978723e */ /* 0x008fe400000000ff */
[----:B----4-:R-:W-:Y:S01]  /*b610*/  F2FP.F16.F32.PACK_AB R121, R123, R122 ;  /* 0x0000007a7b79723e */ /* 0x010fe200000000ff */
[----:B------:R-:W-:Y:S01]  /*b620*/  VIADD R3, R3, UR59 ;  /* 0x0000003b03037c36 */ /* 0x000fe20008000000 */
[----:B-----5:R-:W-:Y:S02]  /*b630*/  F2FP.F16.F32.PACK_AB R122, R125, R124 ;  /* 0x0000007c7d7a723e */ /* 0x020fe400000000ff */
[----:B------:R-:W-:Y:S01]  /*b640*/  F2FP.F16.F32.PACK_AB R123, R127, R126 ;  /* 0x0000007e7f7b723e */ /* 0x000fe200000000ff */
[----:B------:R-:W-:Y:S04]  /*b650*/  STSM.16.M88.4 [R2], R100 ;  /* 0x0000006402007844 */ /* 0x000fe80000000200 */
[----:B------:R-:W-:Y:S04]  /*b660*/  STSM.16.M88.4 [R2+0x8000], R92 ;  /* 0x0080005c02007844 */ /* 0x000fe80000000200 */
        /* <DEDUP_REMOVED lines=14> */
[----:B------:R1:W-:Y:S04]  /*b750*/  STSM.16.M88.4 [R3], R60 ;  /* 0x0000003c03007844 */ /* 0x0003e80000000200 */
[----:B------:R-:W-:Y:S04]  /*b760*/  STSM.16.M88.4 [R3+0x8000], R52 ;  /* 0x0080003403007844 */ /* 0x000fe80000000200 */
[----:B-1----:R-:W2:Y:S04]  /*b770*/  LDL.LU R60, [R1+0x420] ;  /* 0x00042000013c7983 */ /* 0x002ea80000300800 */
[----:B------:R-:W2:Y:S04]  /*b780*/  LDL.LU R61, [R1+0x424] ;  /* 0x00042400013d7983 */ /* 0x000ea80000300800 */
[----:B------:R-:W2:Y:S04]  /*b790*/  LDL.LU R62, [R1+0x428] ;  /* 0x00042800013e7983 */ /* 0x000ea80000300800 */
[----:B------:R-:W2:Y:S04]  /*b7a0*/  LDL.LU R63, [R1+0x42c] ;  /* 0x00042c00013f7983 */ /* 0x000ea80000300800 */
[----:B------:R-:W3:Y:S04]  /*b7b0*/  LDL.LU R68, [R1+0x460] ;  /* 0x0004600001447983 */ /* 0x000ee80000300800 */
[----:B------:R-:W3:Y:S04]  /*b7c0*/  LDL.LU R69, [R1+0x464] ;  /* 0x0004640001457983 */ /* 0x000ee80000300800 */
[----:B------:R-:W3:Y:S04]  /*b7d0*/  LDL.LU R70, [R1+0x468] ;  /* 0x0004680001467983 */ /* 0x000ee80000300800 */
[----:B------:R-:W3:Y:S04]  /*b7e0*/  LDL.LU R71, [R1+0x46c] ;  /* 0x00046c0001477983 */ /* 0x000ee80000300800 */
[----:B------:R-:W4:Y:S04]  /*b7f0*/  LDL.LU R84, [R1+0x630] ;  /* 0x0006300001547983 */ /* 0x000f280000300800 */
[----:B------:R-:W4:Y:S04]  /*b800*/  LDL.LU R85, [R1+0x634] ;  /* 0x0006340001557983 */ /* 0x000f280000300800 */
[----:B------:R-:W4:Y:S04]  /*b810*/  LDL.LU R86, [R1+0x638] ;  /* 0x0006380001567983 */ /* 0x000f280000300800 */
[----:B------:R-:W4:Y:S04]  /*b820*/  LDL.LU R87, [R1+0x63c] ;  /* 0x00063c0001577983 */ /* 0x000f280000300800 */
[----:B------:R-:W5:Y:S04]  /*b830*/  LDL.LU R76, [R1+0x4a0] ;  /* 0x0004a000014c7983 */ /* 0x000f680000300800 */
[----:B------:R-:W-:Y:S04]  /*b840*/  STSM.16.M88.4 [R3+0x10000], R44 ;  /* 0x0100002c03007844 */ /* 0x000fe80000000200 */
[----:B------:R-:W5:Y:S04]  /*b850*/  LDL.LU R77, [R1+0x4a4] ;  /* 0x0004a400014d7983 */ /* 0x000f680000300800 */
[----:B------:R-:W-:Y:S04]  /*b860*/  STSM.16.M88.4 [R3+0x18000], R36 ;  /* 0x0180002403007844 */ /* 0x000fe80000000200 */
[----:B------:R-:W5:Y:S04]  /*b870*/  LDL.LU R78, [R1+0x4a8] ;  /* 0x0004a800014e7983 */ /* 0x000f680000300800 */
[----:B------:R1:W-:Y:S04]  /*b880*/  STSM.16.M88.4 [R3+0x2000], R28 ;  /* 0x0020001c03007844 */ /* 0x0003e80000000200 */
[----:B------:R-:W5:Y:S04]  /*b890*/  LDL.LU R79, [R1+0x4ac] ;  /* 0x0004ac00014f7983 */ /* 0x000f680000300800 */
[----:B-1----:R-:W2:Y:S04]  /*b8a0*/  LDL.LU R28, [R1+0x410] ;  /* 0x00041000011c7983 */ /* 0x002ea80000300800 */
        /* <DEDUP_REMOVED lines=15> */
[----:B------:R-:W-:-:S03]  /*b9a0*/  LOP3.LUT R8, R0, 0x40, RZ, 0x3c, !PT ;  /* 0x0000004000087812 */ /* 0x000fc600078e3cff */
[----:B------:R-:W-:Y:S01]  /*b9b0*/  STSM.16.M88.4 [R3+0xa000], R224 ;  /* 0x00a000e003007844 */ /* 0x000fe20000000200 */
[----:B------:R-:W-:-:S03]  /*b9c0*/  F2FP.F16.F32.PACK_AB R128, R129, R128 ;  /* 0x000000808180723e */ /* 0x000fc600000000ff */
[----:B------:R-:W-:Y:S01]  /*b9d0*/  STSM.16.M88.4 [R3+0x12000], R192 ;  /* 0x012000c003007844 */ /* 0x000fe20000000200 */
[----:B------:R-:W-:-:S03]  /*b9e0*/  F2FP.F16.F32.PACK_AB R129, R131, R130 ;  /* 0x000000828381723e */ /* 0x000fc600000000ff */
[----:B------:R-:W-:Y:S01]  /*b9f0*/  STSM.16.M88.4 [R3+0x1a000], R160 ;  /* 0x01a000a003007844 */ /* 0x000fe20000000200 */
[----:B------:R-:W-:-:S03]  /*ba00*/  F2FP.F16.F32.PACK_AB R130, R133, R132 ;  /* 0x000000848582723e */ /* 0x000fc600000000ff */
[----:B------:R-:W-:Y:S01]  /*ba10*/  STSM.16.M88.4 [R3+0x4000], R4 ;  /* 0x0040000403007844 */ /* 0x000fe20000000200 */
[----:B------:R-:W-:Y:S01]  /*ba20*/  F2FP.F16.F32.PACK_AB R131, R135, R134 ;  /* 0x000000868783723e */ /* 0x000fe200000000ff */
[----:B------:R-:W-:Y:S02]  /*ba30*/  VIADD R8, R8, UR59 ;  /* 0x0000003b08087c36 */ /* 0x000fe40008000000 */
[----:B------:R-:W-:Y:S04]  /*ba40*/  STSM.16.M88.4 [R3+0xc000], R164 ;  /* 0x00c000a403007844 */ /* 0x000fe80000000200 */
[----:B------:R-:W-:Y:S04]  /*ba50*/  STSM.16.M88.4 [R3+0x14000], R196 ;  /* 0x014000c403007844 */ /* 0x000fe80000000200 */
[----:B------:R-:W-:Y:S04]  /*ba60*/  STSM.16.M88.4 [R3+0x1c000], R228 ;  /* 0x01c000e403007844 */ /* 0x000fe80000000200 */
[----:B------:R-:W-:Y:S04]  /*ba70*/  STSM.16.M88.4 [R3+0x6000], R32 ;  /* 0x0060002003007844 */ /* 0x000fe80000000200 */
[----:B------:R-:W-:Y:S04]  /*ba80*/  STSM.16.M88.4 [R3+0xe000], R64 ;  /* 0x00e0004003007844 */ /* 0x000fe80000000200 */
[----:B------:R-:W-:Y:S04]  /*ba90*/  STSM.16.M88.4 [R3+0x16000], R96 ;  /* 0x0160006003007844 */ /* 0x000fe80000000200 */
[----:B------:R-:W-:Y:S01]  /*baa0*/  STSM.16.M88.4 [R3+0x1e000], R128 ;  /* 0x01e0008003007844 */ /* 0x000fe20000000200 */
[----:B------:R-:W-:-:S02]  /*bab0*/  LOP3.LUT R0, R0, 0x60, RZ, 0x3c, !PT ;  /* 0x0000006000007812 */ /* 0x000fc400078e3cff */
[----:B------:R-:W-:Y:S02]  /*bac0*/  F2FP.F16.F32.PACK_AB R104, R105, R104 ;  /* 0x000000686968723e */ /* 0x000fe400000000ff */
[----:B------:R-:W-:Y:S02]  /*bad0*/  F2FP.F16.F32.PACK_AB R105, R107, R106 ;  /* 0x0000006a6b69723e */ /* 0x000fe400000000ff */
[----:B------:R-:W-:Y:S02]  /*bae0*/  F2FP.F16.F32.PACK_AB R136, R137, R136 ;  /* 0x000000888988723e */ /* 0x000fe400000000ff */
[----:B------:R-:W-:Y:S02]  /*baf0*/  F2FP.F16.F32.PACK_AB R106, R109, R108 ;  /* 0x0000006c6d6a723e */ /* 0x000fe400000000ff */
[----:B------:R-:W-:Y:S02]  /*bb00*/  F2FP.F16.F32.PACK_AB R107, R111, R110 ;  /* 0x0000006e6f6b723e */ /* 0x000fe400000000ff */
[----:B------:R-:W-:Y:S01]  /*bb10*/  F2FP.F16.F32.PACK_AB R137, R139, R138 ;  /* 0x0000008a8b89723e */ /* 0x000fe200000000ff */
[----:B------:R-:W-:Y:S01]  /*bb20*/  VIADD R0, R0, UR59 ;  /* 0x0000003b00007c36 */ /* 0x000fe20008000000 */
        /* <DEDUP_REMOVED lines=10> */
[----:B------:R-:W-:-:S04]  /*bbd0*/  ULOP3.LUT UR57, UR57, 0x3, URZ, 0xc0, !UPT ;  /* 0x0000000339397892 */ /* 0x000fc8000f8ec03f */
[----:B------:R-:W-:Y:S02]  /*bbe0*/  ULEA UR56, UR57, UR59, 0xf ;  /* 0x0000003b39387291 */ /* 0x000fe4000f8e783f */
[----:B------:R-:W-:-:S03]  /*bbf0*/  ULEA UR57, UR57, UR58, 0x6 ;  /* 0x0000003a39397291 */ /* 0x000fc6000f8e303f */
[----:B------:R-:W-:Y:S01]  /*bc00*/  UMOV UR58, UR11 ;  /* 0x0000000b003a7c82 */ /* 0x000fe20008000000 */
[----:B----4-:R-:W-:Y:S04]  /*bc10*/  STSM.16.M88.4 [R8], R84 ;  /* 0x0000005408007844 */ /* 0x010fe80000000200 */
[----:B-----5:R-:W-:Y:S04]  /*bc20*/  STSM.16.M88.4 [R8+0x8000], R76 ;  /* 0x0080004c08007844 */ /* 0x020fe80000000200 */
[----:B---3--:R-:W-:Y:S04]  /*bc30*/  STSM.16.M88.4 [R8+0x10000], R68 ;  /* 0x0100004408007844 */ /* 0x008fe80000000200 */
[----:B--2---:R-:W-:Y:S04]  /*bc40*/  STSM.16.M88.4 [R8+0x18000], R60 ;  /* 0x0180003c08007844 */ /* 0x004fe80000000200 */
        /* <DEDUP_REMOVED lines=27> */
[----:B------:R-:W-:Y:S01]  /*be00*/  STSM.16.M88.4 [R0+0x1e000], R144 ;  /* 0x01e0009000007844 */ /* 0x000fe20000000200 */
[----:B------:R1:W-:Y:S06]  /*be10*/  MEMBAR.ALL.CTA ;  /* 0x0000000000007992 */ /* 0x0003ec0000008000 */
[----:B-1----:R-:W1:Y:S02]  /*be20*/  FENCE.VIEW.ASYNC.S ;  /* 0x00000000000073c6 */ /* 0x002e640000000000 */
[----:B-1----:R-:W-:Y:S06]  /*be30*/  BAR.SYNC.DEFER_BLOCKING 0x0 ;  /* 0x0000000000007b1d */ /* 0x002fec0000010000 */
[----:B------:R1:W-:Y:S01]  /*be40*/  UTMASTG.2D [UR56], [UR52] ;  /* 0x00000038340073b5 */ /* 0x0003e20008008000 */
[----:B------:R0:W-:Y:S01]  /*be50*/  UTMACMDFLUSH ;  /* 0x00000000000079b7 */ /* 0x0001e20000000000 */
[----:B------:R-:W-:-:S04]  /*be60*/  DEPBAR.LE SB0, 0x0 ;  /* 0x000080000000791a */ /* 0x000fc80000000000 */
[----:B------:R-:W-:Y:S01]  /*be70*/  BAR.SYNC.DEFER_BLOCKING 0x0 ;  /* 0x0000000000007b1d */ /* 0x000fe20000010000 */
[----:B------:R-:W-:-:S05]  /*be80*/  ELECT P0, URZ, PT ;  /* 0x00000000003f782f */ /* 0x000fca0003800000 */
[----:B-1----:R-:W-:Y:S08]  /*be90*/  EXIT ;  /* 0x000000000000794d */ /* 0x002ff00003800000 */
.L_x_48:
[----:B------:R-:W2:Y:S02]  /*bea0*/  SYNCS.PHASECHK.TRANS64.TRYWAIT P0, [UR20+0x80000], R2 ;  /* 0x08000002ff0075a7 */ /* 0x000ea40008000154 */
[----:B--2---:R-:W-:Y:S05]  /*beb0*/  @!P0 BRA `(.L_x_48) ;  /* 0xfffffffc00f88947 */ /* 0x004fea000383ffff */
[----:B------:R-:W-:Y:S05]  /*bec0*/  BRA `(.L_x_50) ;  /* 0xffffff9000047947 */ /* 0x000fea000383ffff */
.L_x_51:
[----:B------:R-:W-:-:S00]  /*bed0*/  BRA `(.L_x_51) ;  /* 0xfffffffc00fc7947 */ /* 0x000fc0000383ffff */
[----:B------:R-:W-:-:S00]  /*bee0*/  NOP ;  /* 0x0000000000007918 */ /* 0x000fc00000000000 */
        /* <DEDUP_REMOVED lines=9> */
.L_x_52:


//--------------------- .nv.shared.gluon_wgmma    --------------------------
	.section	.nv.shared.gluon_wgmma,"aw",@nobits
	.sectionflags	@""
	.align	16
	.zero		1024


//--------------------- .nv.shared.reserved.0     --------------------------
	.section	.nv.shared.reserved.0,"aw",@nobits
	.weak		__nv_reservedSMEM_offset_0_alias
	.size		__nv_reservedSMEM_offset_0_alias, 0, 0
	.other		__nv_reservedSMEM_offset_0_alias,@"STO_CUDA_RESERVED_SHARED STV_DEFAULT"
__nv_reservedSMEM_offset_0_alias:
	.zero		0


//--------------------- .nv.constant0.gluon_wgmma --------------------------
	.section	.nv.constant0.gluon_wgmma,"a",@progbits
	.sectionflags	@""
	.align	4
.nv.constant0.gluon_wgmma:
	.zero		608


//--------------------- SYMBOLS --------------------------

	.type		.nv.reservedSmem.offset0,@object
	.size		.nv.reservedSmem.offset0,0x4
